//
// Generated by NVIDIA NVVM Compiler
//
// Compiler Build ID: CL-36424714
// Cuda compilation tools, release 13.0, V13.0.88
// Based on NVVM 20.0.0
//

.version 9.0
.target sm_100
.address_size 64

	// .globl	_Z9vectorAddPfS_S_i
// _ZZ15matrixMulSharedPfS_S_iE4ds_A has been demoted
// _ZZ15matrixMulSharedPfS_S_iE4ds_B has been demoted

.visible .entry _Z9vectorAddPfS_S_i(
	.param .u64 .ptr .align 1 _Z9vectorAddPfS_S_i_param_0,
	.param .u64 .ptr .align 1 _Z9vectorAddPfS_S_i_param_1,
	.param .u64 .ptr .align 1 _Z9vectorAddPfS_S_i_param_2,
	.param .u32 _Z9vectorAddPfS_S_i_param_3
)
{
	.reg .pred 	%p<2>;
	.reg .b32 	%r<6>;
	.reg .b32 	%f<4>;
	.reg .b64 	%rd<11>;

	ld.param.u64 	%rd1, [_Z9vectorAddPfS_S_i_param_0];
	ld.param.u64 	%rd2, [_Z9vectorAddPfS_S_i_param_1];
	ld.param.u64 	%rd3, [_Z9vectorAddPfS_S_i_param_2];
	ld.param.u32 	%r2, [_Z9vectorAddPfS_S_i_param_3];
	mov.u32 	%r3, %ntid.x;
	mov.u32 	%r4, %ctaid.x;
	mov.u32 	%r5, %tid.x;
	mad.lo.s32 	%r1, %r3, %r4, %r5;
	setp.ge.s32 	%p1, %r1, %r2;
	@%p1 bra 	$L__BB0_2;
	cvta.to.global.u64 	%rd4, %rd1;
	cvta.to.global.u64 	%rd5, %rd2;
	cvta.to.global.u64 	%rd6, %rd3;
	mul.wide.s32 	%rd7, %r1, 4;
	add.s64 	%rd8, %rd4, %rd7;
	ld.global.f32 	%f1, [%rd8];
	add.s64 	%rd9, %rd5, %rd7;
	ld.global.f32 	%f2, [%rd9];
	add.f32 	%f3, %f1, %f2;
	add.s64 	%rd10, %rd6, %rd7;
	st.global.f32 	[%rd10], %f3;
$L__BB0_2:
	ret;

}
	// .globl	_Z9matrixMulPfS_S_i
.visible .entry _Z9matrixMulPfS_S_i(
	.param .u64 .ptr .align 1 _Z9matrixMulPfS_S_i_param_0,
	.param .u64 .ptr .align 1 _Z9matrixMulPfS_S_i_param_1,
	.param .u64 .ptr .align 1 _Z9matrixMulPfS_S_i_param_2,
	.param .u32 _Z9matrixMulPfS_S_i_param_3
)
{
	.reg .pred 	%p<10>;
	.reg .b32 	%r<40>;
	.reg .b32 	%f<67>;
	.reg .b64 	%rd<67>;

	ld.param.u64 	%rd14, [_Z9matrixMulPfS_S_i_param_0];
	ld.param.u64 	%rd15, [_Z9matrixMulPfS_S_i_param_1];
	ld.param.u32 	%r18, [_Z9matrixMulPfS_S_i_param_3];
	cvta.to.global.u64 	%rd1, %rd15;
	cvta.to.global.u64 	%rd2, %rd14;
	mov.u32 	%r19, %ctaid.y;
	mov.u32 	%r20, %ntid.y;
	mov.u32 	%r21, %tid.y;
	mad.lo.s32 	%r1, %r19, %r20, %r21;
	mov.u32 	%r22, %ctaid.x;
	mov.u32 	%r23, %ntid.x;
	mov.u32 	%r24, %tid.x;
	mad.lo.s32 	%r2, %r22, %r23, %r24;
	max.s32 	%r25, %r1, %r2;
	setp.ge.s32 	%p1, %r25, %r18;
	@%p1 bra 	$L__BB1_13;
	mul.lo.s32 	%r3, %r18, %r1;
	and.b32  	%r4, %r18, 7;
	setp.lt.u32 	%p2, %r18, 8;
	mov.f32 	%f66, 0f00000000;
	mov.b32 	%r38, 0;
	@%p2 bra 	$L__BB1_4;
	and.b32  	%r38, %r18, 2147483640;
	neg.s32 	%r36, %r38;
	mul.wide.s32 	%rd16, %r18, 4;
	add.s64 	%rd3, %rd1, %rd16;
	shl.b32 	%r7, %r18, 3;
	mul.wide.s32 	%rd17, %r18, 8;
	add.s64 	%rd4, %rd1, %rd17;
	mul.wide.s32 	%rd18, %r18, 12;
	add.s64 	%rd5, %rd1, %rd18;
	mul.wide.s32 	%rd19, %r18, 16;
	add.s64 	%rd6, %rd1, %rd19;
	mul.wide.s32 	%rd20, %r18, 20;
	add.s64 	%rd7, %rd1, %rd20;
	mul.wide.s32 	%rd21, %r18, 24;
	add.s64 	%rd8, %rd1, %rd21;
	mul.wide.s32 	%rd22, %r18, 28;
	add.s64 	%rd9, %rd1, %rd22;
	mul.wide.u32 	%rd23, %r3, 4;
	add.s64 	%rd24, %rd23, %rd2;
	add.s64 	%rd66, %rd24, 16;
	mov.f32 	%f66, 0f00000000;
	mov.u32 	%r35, %r2;
$L__BB1_3:
	.pragma "nounroll";
	mul.wide.s32 	%rd25, %r35, 4;
	add.s64 	%rd26, %rd3, %rd25;
	add.s64 	%rd27, %rd4, %rd25;
	add.s64 	%rd28, %rd5, %rd25;
	add.s64 	%rd29, %rd6, %rd25;
	add.s64 	%rd30, %rd7, %rd25;
	add.s64 	%rd31, %rd8, %rd25;
	add.s64 	%rd32, %rd9, %rd25;
	add.s64 	%rd33, %rd1, %rd25;
	ld.global.f32 	%f16, [%rd66+-16];
	ld.global.f32 	%f17, [%rd33];
	fma.rn.f32 	%f18, %f16, %f17, %f66;
	ld.global.f32 	%f19, [%rd66+-12];
	ld.global.f32 	%f20, [%rd26];
	fma.rn.f32 	%f21, %f19, %f20, %f18;
	ld.global.f32 	%f22, [%rd66+-8];
	ld.global.f32 	%f23, [%rd27];
	fma.rn.f32 	%f24, %f22, %f23, %f21;
	ld.global.f32 	%f25, [%rd66+-4];
	ld.global.f32 	%f26, [%rd28];
	fma.rn.f32 	%f27, %f25, %f26, %f24;
	ld.global.f32 	%f28, [%rd66];
	ld.global.f32 	%f29, [%rd29];
	fma.rn.f32 	%f30, %f28, %f29, %f27;
	ld.global.f32 	%f31, [%rd66+4];
	ld.global.f32 	%f32, [%rd30];
	fma.rn.f32 	%f33, %f31, %f32, %f30;
	ld.global.f32 	%f34, [%rd66+8];
	ld.global.f32 	%f35, [%rd31];
	fma.rn.f32 	%f36, %f34, %f35, %f33;
	ld.global.f32 	%f37, [%rd66+12];
	ld.global.f32 	%f38, [%rd32];
	fma.rn.f32 	%f66, %f37, %f38, %f36;
	add.s32 	%r36, %r36, 8;
	add.s32 	%r35, %r35, %r7;
	add.s64 	%rd66, %rd66, 32;
	setp.ne.s32 	%p3, %r36, 0;
	@%p3 bra 	$L__BB1_3;
$L__BB1_4:
	setp.eq.s32 	%p4, %r4, 0;
	@%p4 bra 	$L__BB1_12;
	and.b32  	%r13, %r18, 3;
	setp.lt.u32 	%p5, %r4, 4;
	@%p5 bra 	$L__BB1_7;
	add.s32 	%r27, %r38, %r3;
	mul.wide.u32 	%rd34, %r27, 4;
	add.s64 	%rd35, %rd2, %rd34;
	ld.global.f32 	%f40, [%rd35];
	mad.lo.s32 	%r28, %r38, %r18, %r2;
	mul.wide.s32 	%rd36, %r28, 4;
	add.s64 	%rd37, %rd1, %rd36;
	ld.global.f32 	%f41, [%rd37];
	fma.rn.f32 	%f42, %f40, %f41, %f66;
	cvt.u64.u32 	%rd38, %r3;
	cvt.u64.u32 	%rd39, %r38;
	add.s64 	%rd40, %rd39, %rd38;
	shl.b64 	%rd41, %rd40, 2;
	add.s64 	%rd42, %rd2, %rd41;
	ld.global.f32 	%f43, [%rd42+4];
	mul.wide.s32 	%rd43, %r18, 4;
	add.s64 	%rd44, %rd37, %rd43;
	ld.global.f32 	%f44, [%rd44];
	fma.rn.f32 	%f45, %f43, %f44, %f42;
	ld.global.f32 	%f46, [%rd42+8];
	add.s64 	%rd45, %rd44, %rd43;
	ld.global.f32 	%f47, [%rd45];
	fma.rn.f32 	%f48, %f46, %f47, %f45;
	ld.global.f32 	%f49, [%rd42+12];
	add.s64 	%rd46, %rd45, %rd43;
	ld.global.f32 	%f50, [%rd46];
	fma.rn.f32 	%f66, %f49, %f50, %f48;
	add.s32 	%r38, %r38, 4;
$L__BB1_7:
	setp.eq.s32 	%p6, %r13, 0;
	@%p6 bra 	$L__BB1_12;
	setp.eq.s32 	%p7, %r13, 1;
	@%p7 bra 	$L__BB1_10;
	add.s32 	%r29, %r38, %r3;
	mul.wide.u32 	%rd47, %r29, 4;
	add.s64 	%rd48, %rd2, %rd47;
	ld.global.f32 	%f52, [%rd48];
	mad.lo.s32 	%r30, %r38, %r18, %r2;
	mul.wide.s32 	%rd49, %r30, 4;
	add.s64 	%rd50, %rd1, %rd49;
	ld.global.f32 	%f53, [%rd50];
	fma.rn.f32 	%f54, %f52, %f53, %f66;
	cvt.u64.u32 	%rd51, %r3;
	cvt.u64.u32 	%rd52, %r38;
	add.s64 	%rd53, %rd52, %rd51;
	shl.b64 	%rd54, %rd53, 2;
	add.s64 	%rd55, %rd2, %rd54;
	ld.global.f32 	%f55, [%rd55+4];
	mul.wide.s32 	%rd56, %r18, 4;
	add.s64 	%rd57, %rd50, %rd56;
	ld.global.f32 	%f56, [%rd57];
	fma.rn.f32 	%f66, %f55, %f56, %f54;
	add.s32 	%r38, %r38, 2;
$L__BB1_10:
	and.b32  	%r31, %r18, 1;
	setp.eq.b32 	%p8, %r31, 1;
	not.pred 	%p9, %p8;
	@%p9 bra 	$L__BB1_12;
	add.s32 	%r32, %r38, %r3;
	mul.wide.u32 	%rd58, %r32, 4;
	add.s64 	%rd59, %rd2, %rd58;
	ld.global.f32 	%f57, [%rd59];
	mad.lo.s32 	%r33, %r38, %r18, %r2;
	mul.wide.s32 	%rd60, %r33, 4;
	add.s64 	%rd61, %rd1, %rd60;
	ld.global.f32 	%f58, [%rd61];
	fma.rn.f32 	%f66, %f57, %f58, %f66;
$L__BB1_12:
	ld.param.u64 	%rd65, [_Z9matrixMulPfS_S_i_param_2];
	add.s32 	%r34, %r3, %r2;
	cvta.to.global.u64 	%rd62, %rd65;
	mul.wide.s32 	%rd63, %r34, 4;
	add.s64 	%rd64, %rd62, %rd63;
	st.global.f32 	[%rd64], %f66;
$L__BB1_13:
	ret;

}
	// .globl	_Z15matrixMulSharedPfS_S_i
.visible .entry _Z15matrixMulSharedPfS_S_i(
	.param .u64 .ptr .align 1 _Z15matrixMulSharedPfS_S_i_param_0,
	.param .u64 .ptr .align 1 _Z15matrixMulSharedPfS_S_i_param_1,
	.param .u64 .ptr .align 1 _Z15matrixMulSharedPfS_S_i_param_2,
	.param .u32 _Z15matrixMulSharedPfS_S_i_param_3
)
{
	.reg .pred 	%p<9>;
	.reg .b32 	%r<105>;
	.reg .b32 	%f<368>;
	.reg .b64 	%rd<40>;
	// demoted variable
	.shared .align 4 .b8 _ZZ15matrixMulSharedPfS_S_iE4ds_A[1024];
	// demoted variable
	.shared .align 4 .b8 _ZZ15matrixMulSharedPfS_S_iE4ds_B[1024];
	ld.param.u32 	%r32, [_Z15matrixMulSharedPfS_S_i_param_3];
	mov.u32 	%r33, %ctaid.x;
	mov.u32 	%r34, %ctaid.y;
	mov.u32 	%r1, %tid.x;
	mov.u32 	%r2, %tid.y;
	shl.b32 	%r35, %r34, 4;
	add.s32 	%r3, %r35, %r2;
	shl.b32 	%r4, %r33, 4;
	add.s32 	%r5, %r4, %r1;
	shr.s32 	%r36, %r32, 31;
	shr.u32 	%r37, %r36, 28;
	add.s32 	%r38, %r32, %r37;
	shr.s32 	%r6, %r38, 4;
	setp.lt.s32 	%p1, %r32, 16;
	mov.f32 	%f367, 0f00000000;
	@%p1 bra 	$L__BB2_9;
	mad.lo.s32 	%r101, %r32, %r3, %r1;
	shl.b32 	%r40, %r2, 6;
	mov.u32 	%r41, _ZZ15matrixMulSharedPfS_S_iE4ds_A;
	add.s32 	%r8, %r41, %r40;
	add.s32 	%r42, %r6, -1;
	setp.lt.u32 	%p2, %r42, 3;
	mov.f32 	%f367, 0f00000000;
	mov.b32 	%r104, 0;
	@%p2 bra 	$L__BB2_4;
	and.b32  	%r104, %r6, 134217724;
	neg.s32 	%r102, %r104;
	add.s32 	%r44, %r2, 48;
	mad.lo.s32 	%r45, %r32, %r44, %r1;
	add.s32 	%r100, %r45, %r4;
	add.s32 	%r46, %r2, 32;
	mad.lo.s32 	%r47, %r32, %r46, %r1;
	add.s32 	%r99, %r47, %r4;
	add.s32 	%r48, %r2, 16;
	mad.lo.s32 	%r49, %r32, %r48, %r1;
	add.s32 	%r98, %r49, %r4;
	mad.lo.s32 	%r50, %r2, %r32, %r1;
	add.s32 	%r97, %r50, %r4;
	mov.f32 	%f367, 0f00000000;
$L__BB2_3:
	.pragma "nounroll";
	ld.param.u64 	%rd36, [_Z15matrixMulSharedPfS_S_i_param_1];
	ld.param.u64 	%rd33, [_Z15matrixMulSharedPfS_S_i_param_0];
	cvta.to.global.u64 	%rd4, %rd33;
	mul.wide.s32 	%rd5, %r101, 4;
	add.s64 	%rd6, %rd4, %rd5;
	ld.global.f32 	%f14, [%rd6];
	shl.b32 	%r52, %r1, 2;
	add.s32 	%r53, %r8, %r52;
	st.shared.f32 	[%r53], %f14;
	cvta.to.global.u64 	%rd7, %rd36;
	mul.wide.u32 	%rd8, %r97, 4;
	add.s64 	%rd9, %rd7, %rd8;
	ld.global.f32 	%f15, [%rd9];
	mov.u32 	%r55, _ZZ15matrixMulSharedPfS_S_iE4ds_B;
	add.s32 	%r56, %r55, %r52;
	add.s32 	%r57, %r56, %r40;
	st.shared.f32 	[%r57], %f15;
	bar.sync 	0;
	ld.shared.f32 	%f16, [%r8];
	ld.shared.f32 	%f17, [%r56];
	fma.rn.f32 	%f18, %f16, %f17, %f367;
	ld.shared.f32 	%f19, [%r8+4];
	ld.shared.f32 	%f20, [%r56+64];
	fma.rn.f32 	%f21, %f19, %f20, %f18;
	ld.shared.f32 	%f22, [%r8+8];
	ld.shared.f32 	%f23, [%r56+128];
	fma.rn.f32 	%f24, %f22, %f23, %f21;
	ld.shared.f32 	%f25, [%r8+12];
	ld.shared.f32 	%f26, [%r56+192];
	fma.rn.f32 	%f27, %f25, %f26, %f24;
	ld.shared.f32 	%f28, [%r8+16];
	ld.shared.f32 	%f29, [%r56+256];
	fma.rn.f32 	%f30, %f28, %f29, %f27;
	ld.shared.f32 	%f31, [%r8+20];
	ld.shared.f32 	%f32, [%r56+320];
	fma.rn.f32 	%f33, %f31, %f32, %f30;
	ld.shared.f32 	%f34, [%r8+24];
	ld.shared.f32 	%f35, [%r56+384];
	fma.rn.f32 	%f36, %f34, %f35, %f33;
	ld.shared.f32 	%f37, [%r8+28];
	ld.shared.f32 	%f38, [%r56+448];
	fma.rn.f32 	%f39, %f37, %f38, %f36;
	ld.shared.f32 	%f40, [%r8+32];
	ld.shared.f32 	%f41, [%r56+512];
	fma.rn.f32 	%f42, %f40, %f41, %f39;
	ld.shared.f32 	%f43, [%r8+36];
	ld.shared.f32 	%f44, [%r56+576];
	fma.rn.f32 	%f45, %f43, %f44, %f42;
	ld.shared.f32 	%f46, [%r8+40];
	ld.shared.f32 	%f47, [%r56+640];
	fma.rn.f32 	%f48, %f46, %f47, %f45;
	ld.shared.f32 	%f49, [%r8+44];
	ld.shared.f32 	%f50, [%r56+704];
	fma.rn.f32 	%f51, %f49, %f50, %f48;
	ld.shared.f32 	%f52, [%r8+48];
	ld.shared.f32 	%f53, [%r56+768];
	fma.rn.f32 	%f54, %f52, %f53, %f51;
	ld.shared.f32 	%f55, [%r8+52];
	ld.shared.f32 	%f56, [%r56+832];
	fma.rn.f32 	%f57, %f55, %f56, %f54;
	ld.shared.f32 	%f58, [%r8+56];
	ld.shared.f32 	%f59, [%r56+896];
	fma.rn.f32 	%f60, %f58, %f59, %f57;
	ld.shared.f32 	%f61, [%r8+60];
	ld.shared.f32 	%f62, [%r56+960];
	fma.rn.f32 	%f63, %f61, %f62, %f60;
	bar.sync 	0;
	ld.global.f32 	%f64, [%rd6+64];
	st.shared.f32 	[%r53], %f64;
	mul.wide.u32 	%rd10, %r98, 4;
	add.s64 	%rd11, %rd7, %rd10;
	ld.global.f32 	%f65, [%rd11];
	st.shared.f32 	[%r57], %f65;
	bar.sync 	0;
	ld.shared.f32 	%f66, [%r8];
	ld.shared.f32 	%f67, [%r56];
	fma.rn.f32 	%f68, %f66, %f67, %f63;
	ld.shared.f32 	%f69, [%r8+4];
	ld.shared.f32 	%f70, [%r56+64];
	fma.rn.f32 	%f71, %f69, %f70, %f68;
	ld.shared.f32 	%f72, [%r8+8];
	ld.shared.f32 	%f73, [%r56+128];
	fma.rn.f32 	%f74, %f72, %f73, %f71;
	ld.shared.f32 	%f75, [%r8+12];
	ld.shared.f32 	%f76, [%r56+192];
	fma.rn.f32 	%f77, %f75, %f76, %f74;
	ld.shared.f32 	%f78, [%r8+16];
	ld.shared.f32 	%f79, [%r56+256];
	fma.rn.f32 	%f80, %f78, %f79, %f77;
	ld.shared.f32 	%f81, [%r8+20];
	ld.shared.f32 	%f82, [%r56+320];
	fma.rn.f32 	%f83, %f81, %f82, %f80;
	ld.shared.f32 	%f84, [%r8+24];
	ld.shared.f32 	%f85, [%r56+384];
	fma.rn.f32 	%f86, %f84, %f85, %f83;
	ld.shared.f32 	%f87, [%r8+28];
	ld.shared.f32 	%f88, [%r56+448];
	fma.rn.f32 	%f89, %f87, %f88, %f86;
	ld.shared.f32 	%f90, [%r8+32];
	ld.shared.f32 	%f91, [%r56+512];
	fma.rn.f32 	%f92, %f90, %f91, %f89;
	ld.shared.f32 	%f93, [%r8+36];
	ld.shared.f32 	%f94, [%r56+576];
	fma.rn.f32 	%f95, %f93, %f94, %f92;
	ld.shared.f32 	%f96, [%r8+40];
	ld.shared.f32 	%f97, [%r56+640];
	fma.rn.f32 	%f98, %f96, %f97, %f95;
	ld.shared.f32 	%f99, [%r8+44];
	ld.shared.f32 	%f100, [%r56+704];
	fma.rn.f32 	%f101, %f99, %f100, %f98;
	ld.shared.f32 	%f102, [%r8+48];
	ld.shared.f32 	%f103, [%r56+768];
	fma.rn.f32 	%f104, %f102, %f103, %f101;
	ld.shared.f32 	%f105, [%r8+52];
	ld.shared.f32 	%f106, [%r56+832];
	fma.rn.f32 	%f107, %f105, %f106, %f104;
	ld.shared.f32 	%f108, [%r8+56];
	ld.shared.f32 	%f109, [%r56+896];
	fma.rn.f32 	%f110, %f108, %f109, %f107;
	ld.shared.f32 	%f111, [%r8+60];
	ld.shared.f32 	%f112, [%r56+960];
	fma.rn.f32 	%f113, %f111, %f112, %f110;
	bar.sync 	0;
	ld.global.f32 	%f114, [%rd6+128];
	st.shared.f32 	[%r53], %f114;
	mul.wide.u32 	%rd12, %r99, 4;
	add.s64 	%rd13, %rd7, %rd12;
	ld.global.f32 	%f115, [%rd13];
	st.shared.f32 	[%r57], %f115;
	bar.sync 	0;
	ld.shared.f32 	%f116, [%r8];
	ld.shared.f32 	%f117, [%r56];
	fma.rn.f32 	%f118, %f116, %f117, %f113;
	ld.shared.f32 	%f119, [%r8+4];
	ld.shared.f32 	%f120, [%r56+64];
	fma.rn.f32 	%f121, %f119, %f120, %f118;
	ld.shared.f32 	%f122, [%r8+8];
	ld.shared.f32 	%f123, [%r56+128];
	fma.rn.f32 	%f124, %f122, %f123, %f121;
	ld.shared.f32 	%f125, [%r8+12];
	ld.shared.f32 	%f126, [%r56+192];
	fma.rn.f32 	%f127, %f125, %f126, %f124;
	ld.shared.f32 	%f128, [%r8+16];
	ld.shared.f32 	%f129, [%r56+256];
	fma.rn.f32 	%f130, %f128, %f129, %f127;
	ld.shared.f32 	%f131, [%r8+20];
	ld.shared.f32 	%f132, [%r56+320];
	fma.rn.f32 	%f133, %f131, %f132, %f130;
	ld.shared.f32 	%f134, [%r8+24];
	ld.shared.f32 	%f135, [%r56+384];
	fma.rn.f32 	%f136, %f134, %f135, %f133;
	ld.shared.f32 	%f137, [%r8+28];
	ld.shared.f32 	%f138, [%r56+448];
	fma.rn.f32 	%f139, %f137, %f138, %f136;
	ld.shared.f32 	%f140, [%r8+32];
	ld.shared.f32 	%f141, [%r56+512];
	fma.rn.f32 	%f142, %f140, %f141, %f139;
	ld.shared.f32 	%f143, [%r8+36];
	ld.shared.f32 	%f144, [%r56+576];
	fma.rn.f32 	%f145, %f143, %f144, %f142;
	ld.shared.f32 	%f146, [%r8+40];
	ld.shared.f32 	%f147, [%r56+640];
	fma.rn.f32 	%f148, %f146, %f147, %f145;
	ld.shared.f32 	%f149, [%r8+44];
	ld.shared.f32 	%f150, [%r56+704];
	fma.rn.f32 	%f151, %f149, %f150, %f148;
	ld.shared.f32 	%f152, [%r8+48];
	ld.shared.f32 	%f153, [%r56+768];
	fma.rn.f32 	%f154, %f152, %f153, %f151;
	ld.shared.f32 	%f155, [%r8+52];
	ld.shared.f32 	%f156, [%r56+832];
	fma.rn.f32 	%f157, %f155, %f156, %f154;
	ld.shared.f32 	%f158, [%r8+56];
	ld.shared.f32 	%f159, [%r56+896];
	fma.rn.f32 	%f160, %f158, %f159, %f157;
	ld.shared.f32 	%f161, [%r8+60];
	ld.shared.f32 	%f162, [%r56+960];
	fma.rn.f32 	%f163, %f161, %f162, %f160;
	bar.sync 	0;
	ld.global.f32 	%f164, [%rd6+192];
	st.shared.f32 	[%r53], %f164;
	mul.wide.u32 	%rd14, %r100, 4;
	add.s64 	%rd15, %rd7, %rd14;
	ld.global.f32 	%f165, [%rd15];
	st.shared.f32 	[%r57], %f165;
	bar.sync 	0;
	ld.shared.f32 	%f166, [%r8];
	ld.shared.f32 	%f167, [%r56];
	fma.rn.f32 	%f168, %f166, %f167, %f163;
	ld.shared.f32 	%f169, [%r8+4];
	ld.shared.f32 	%f170, [%r56+64];
	fma.rn.f32 	%f171, %f169, %f170, %f168;
	ld.shared.f32 	%f172, [%r8+8];
	ld.shared.f32 	%f173, [%r56+128];
	fma.rn.f32 	%f174, %f172, %f173, %f171;
	ld.shared.f32 	%f175, [%r8+12];
	ld.shared.f32 	%f176, [%r56+192];
	fma.rn.f32 	%f177, %f175, %f176, %f174;
	ld.shared.f32 	%f178, [%r8+16];
	ld.shared.f32 	%f179, [%r56+256];
	fma.rn.f32 	%f180, %f178, %f179, %f177;
	ld.shared.f32 	%f181, [%r8+20];
	ld.shared.f32 	%f182, [%r56+320];
	fma.rn.f32 	%f183, %f181, %f182, %f180;
	ld.shared.f32 	%f184, [%r8+24];
	ld.shared.f32 	%f185, [%r56+384];
	fma.rn.f32 	%f186, %f184, %f185, %f183;
	ld.shared.f32 	%f187, [%r8+28];
	ld.shared.f32 	%f188, [%r56+448];
	fma.rn.f32 	%f189, %f187, %f188, %f186;
	ld.shared.f32 	%f190, [%r8+32];
	ld.shared.f32 	%f191, [%r56+512];
	fma.rn.f32 	%f192, %f190, %f191, %f189;
	ld.shared.f32 	%f193, [%r8+36];
	ld.shared.f32 	%f194, [%r56+576];
	fma.rn.f32 	%f195, %f193, %f194, %f192;
	ld.shared.f32 	%f196, [%r8+40];
	ld.shared.f32 	%f197, [%r56+640];
	fma.rn.f32 	%f198, %f196, %f197, %f195;
	ld.shared.f32 	%f199, [%r8+44];
	ld.shared.f32 	%f200, [%r56+704];
	fma.rn.f32 	%f201, %f199, %f200, %f198;
	ld.shared.f32 	%f202, [%r8+48];
	ld.shared.f32 	%f203, [%r56+768];
	fma.rn.f32 	%f204, %f202, %f203, %f201;
	ld.shared.f32 	%f205, [%r8+52];
	ld.shared.f32 	%f206, [%r56+832];
	fma.rn.f32 	%f207, %f205, %f206, %f204;
	ld.shared.f32 	%f208, [%r8+56];
	ld.shared.f32 	%f209, [%r56+896];
	fma.rn.f32 	%f210, %f208, %f209, %f207;
	ld.shared.f32 	%f211, [%r8+60];
	ld.shared.f32 	%f212, [%r56+960];
	fma.rn.f32 	%f367, %f211, %f212, %f210;
	bar.sync 	0;
	add.s32 	%r102, %r102, 4;
	add.s32 	%r101, %r101, 64;
	shl.b32 	%r58, %r32, 6;
	add.s32 	%r100, %r100, %r58;
	add.s32 	%r99, %r99, %r58;
	add.s32 	%r98, %r98, %r58;
	add.s32 	%r97, %r97, %r58;
	setp.ne.s32 	%p3, %r102, 0;
	@%p3 bra 	$L__BB2_3;
$L__BB2_4:
	and.b32  	%r28, %r6, 3;
	setp.eq.s32 	%p4, %r28, 0;
	@%p4 bra 	$L__BB2_9;
	setp.eq.s32 	%p5, %r28, 1;
	@%p5 bra 	$L__BB2_7;
	ld.param.u64 	%rd37, [_Z15matrixMulSharedPfS_S_i_param_1];
	ld.param.u64 	%rd34, [_Z15matrixMulSharedPfS_S_i_param_0];
	shl.b32 	%r59, %r104, 4;
	mad.lo.s32 	%r64, %r32, %r3, %r1;
	add.s32 	%r65, %r64, %r59;
	cvta.to.global.u64 	%rd16, %rd34;
	mul.wide.s32 	%rd17, %r65, 4;
	add.s64 	%rd18, %rd16, %rd17;
	ld.global.f32 	%f214, [%rd18];
	shl.b32 	%r66, %r1, 2;
	add.s32 	%r67, %r8, %r66;
	st.shared.f32 	[%r67], %f214;
	add.s32 	%r68, %r59, %r2;
	mad.lo.s32 	%r69, %r68, %r32, %r5;
	cvta.to.global.u64 	%rd19, %rd37;
	mul.wide.u32 	%rd20, %r69, 4;
	add.s64 	%rd21, %rd19, %rd20;
	ld.global.f32 	%f215, [%rd21];
	mov.u32 	%r71, _ZZ15matrixMulSharedPfS_S_iE4ds_B;
	add.s32 	%r72, %r71, %r66;
	add.s32 	%r73, %r72, %r40;
	st.shared.f32 	[%r73], %f215;
	bar.sync 	0;
	ld.shared.f32 	%f216, [%r8];
	ld.shared.f32 	%f217, [%r72];
	fma.rn.f32 	%f218, %f216, %f217, %f367;
	ld.shared.f32 	%f219, [%r8+4];
	ld.shared.f32 	%f220, [%r72+64];
	fma.rn.f32 	%f221, %f219, %f220, %f218;
	ld.shared.f32 	%f222, [%r8+8];
	ld.shared.f32 	%f223, [%r72+128];
	fma.rn.f32 	%f224, %f222, %f223, %f221;
	ld.shared.f32 	%f225, [%r8+12];
	ld.shared.f32 	%f226, [%r72+192];
	fma.rn.f32 	%f227, %f225, %f226, %f224;
	ld.shared.f32 	%f228, [%r8+16];
	ld.shared.f32 	%f229, [%r72+256];
	fma.rn.f32 	%f230, %f228, %f229, %f227;
	ld.shared.f32 	%f231, [%r8+20];
	ld.shared.f32 	%f232, [%r72+320];
	fma.rn.f32 	%f233, %f231, %f232, %f230;
	ld.shared.f32 	%f234, [%r8+24];
	ld.shared.f32 	%f235, [%r72+384];
	fma.rn.f32 	%f236, %f234, %f235, %f233;
	ld.shared.f32 	%f237, [%r8+28];
	ld.shared.f32 	%f238, [%r72+448];
	fma.rn.f32 	%f239, %f237, %f238, %f236;
	ld.shared.f32 	%f240, [%r8+32];
	ld.shared.f32 	%f241, [%r72+512];
	fma.rn.f32 	%f242, %f240, %f241, %f239;
	ld.shared.f32 	%f243, [%r8+36];
	ld.shared.f32 	%f244, [%r72+576];
	fma.rn.f32 	%f245, %f243, %f244, %f242;
	ld.shared.f32 	%f246, [%r8+40];
	ld.shared.f32 	%f247, [%r72+640];
	fma.rn.f32 	%f248, %f246, %f247, %f245;
	ld.shared.f32 	%f249, [%r8+44];
	ld.shared.f32 	%f250, [%r72+704];
	fma.rn.f32 	%f251, %f249, %f250, %f248;
	ld.shared.f32 	%f252, [%r8+48];
	ld.shared.f32 	%f253, [%r72+768];
	fma.rn.f32 	%f254, %f252, %f253, %f251;
	ld.shared.f32 	%f255, [%r8+52];
	ld.shared.f32 	%f256, [%r72+832];
	fma.rn.f32 	%f257, %f255, %f256, %f254;
	ld.shared.f32 	%f258, [%r8+56];
	ld.shared.f32 	%f259, [%r72+896];
	fma.rn.f32 	%f260, %f258, %f259, %f257;
	ld.shared.f32 	%f261, [%r8+60];
	ld.shared.f32 	%f262, [%r72+960];
	fma.rn.f32 	%f263, %f261, %f262, %f260;
	bar.sync 	0;
	ld.global.f32 	%f264, [%rd18+64];
	st.shared.f32 	[%r67], %f264;
	add.s32 	%r74, %r68, 16;
	mad.lo.s32 	%r75, %r74, %r32, %r5;
	mul.wide.u32 	%rd22, %r75, 4;
	add.s64 	%rd23, %rd19, %rd22;
	ld.global.f32 	%f265, [%rd23];
	st.shared.f32 	[%r73], %f265;
	bar.sync 	0;
	ld.shared.f32 	%f266, [%r8];
	ld.shared.f32 	%f267, [%r72];
	fma.rn.f32 	%f268, %f266, %f267, %f263;
	ld.shared.f32 	%f269, [%r8+4];
	ld.shared.f32 	%f270, [%r72+64];
	fma.rn.f32 	%f271, %f269, %f270, %f268;
	ld.shared.f32 	%f272, [%r8+8];
	ld.shared.f32 	%f273, [%r72+128];
	fma.rn.f32 	%f274, %f272, %f273, %f271;
	ld.shared.f32 	%f275, [%r8+12];
	ld.shared.f32 	%f276, [%r72+192];
	fma.rn.f32 	%f277, %f275, %f276, %f274;
	ld.shared.f32 	%f278, [%r8+16];
	ld.shared.f32 	%f279, [%r72+256];
	fma.rn.f32 	%f280, %f278, %f279, %f277;
	ld.shared.f32 	%f281, [%r8+20];
	ld.shared.f32 	%f282, [%r72+320];
	fma.rn.f32 	%f283, %f281, %f282, %f280;
	ld.shared.f32 	%f284, [%r8+24];
	ld.shared.f32 	%f285, [%r72+384];
	fma.rn.f32 	%f286, %f284, %f285, %f283;
	ld.shared.f32 	%f287, [%r8+28];
	ld.shared.f32 	%f288, [%r72+448];
	fma.rn.f32 	%f289, %f287, %f288, %f286;
	ld.shared.f32 	%f290, [%r8+32];
	ld.shared.f32 	%f291, [%r72+512];
	fma.rn.f32 	%f292, %f290, %f291, %f289;
	ld.shared.f32 	%f293, [%r8+36];
	ld.shared.f32 	%f294, [%r72+576];
	fma.rn.f32 	%f295, %f293, %f294, %f292;
	ld.shared.f32 	%f296, [%r8+40];
	ld.shared.f32 	%f297, [%r72+640];
	fma.rn.f32 	%f298, %f296, %f297, %f295;
	ld.shared.f32 	%f299, [%r8+44];
	ld.shared.f32 	%f300, [%r72+704];
	fma.rn.f32 	%f301, %f299, %f300, %f298;
	ld.shared.f32 	%f302, [%r8+48];
	ld.shared.f32 	%f303, [%r72+768];
	fma.rn.f32 	%f304, %f302, %f303, %f301;
	ld.shared.f32 	%f305, [%r8+52];
	ld.shared.f32 	%f306, [%r72+832];
	fma.rn.f32 	%f307, %f305, %f306, %f304;
	ld.shared.f32 	%f308, [%r8+56];
	ld.shared.f32 	%f309, [%r72+896];
	fma.rn.f32 	%f310, %f308, %f309, %f307;
	ld.shared.f32 	%f311, [%r8+60];
	ld.shared.f32 	%f312, [%r72+960];
	fma.rn.f32 	%f367, %f311, %f312, %f310;
	bar.sync 	0;
	add.s32 	%r104, %r104, 2;
$L__BB2_7:
	and.b32  	%r76, %r6, 1;
	setp.eq.b32 	%p6, %r76, 1;
	not.pred 	%p7, %p6;
	@%p7 bra 	$L__BB2_9;
	ld.param.u64 	%rd38, [_Z15matrixMulSharedPfS_S_i_param_1];
	ld.param.u64 	%rd35, [_Z15matrixMulSharedPfS_S_i_param_0];
	shl.b32 	%r77, %r104, 4;
	mad.lo.s32 	%r82, %r32, %r3, %r1;
	add.s32 	%r83, %r82, %r77;
	cvta.to.global.u64 	%rd24, %rd35;
	mul.wide.s32 	%rd25, %r83, 4;
	add.s64 	%rd26, %rd24, %rd25;
	ld.global.f32 	%f313, [%rd26];
	shl.b32 	%r84, %r1, 2;
	add.s32 	%r85, %r8, %r84;
	st.shared.f32 	[%r85], %f313;
	add.s32 	%r86, %r77, %r2;
	mad.lo.s32 	%r87, %r86, %r32, %r5;
	cvta.to.global.u64 	%rd27, %rd38;
	mul.wide.u32 	%rd28, %r87, 4;
	add.s64 	%rd29, %rd27, %rd28;
	ld.global.f32 	%f314, [%rd29];
	mov.u32 	%r89, _ZZ15matrixMulSharedPfS_S_iE4ds_B;
	add.s32 	%r90, %r89, %r84;
	add.s32 	%r91, %r90, %r40;
	st.shared.f32 	[%r91], %f314;
	bar.sync 	0;
	ld.shared.f32 	%f315, [%r8];
	ld.shared.f32 	%f316, [%r90];
	fma.rn.f32 	%f317, %f315, %f316, %f367;
	ld.shared.f32 	%f318, [%r8+4];
	ld.shared.f32 	%f319, [%r90+64];
	fma.rn.f32 	%f320, %f318, %f319, %f317;
	ld.shared.f32 	%f321, [%r8+8];
	ld.shared.f32 	%f322, [%r90+128];
	fma.rn.f32 	%f323, %f321, %f322, %f320;
	ld.shared.f32 	%f324, [%r8+12];
	ld.shared.f32 	%f325, [%r90+192];
	fma.rn.f32 	%f326, %f324, %f325, %f323;
	ld.shared.f32 	%f327, [%r8+16];
	ld.shared.f32 	%f328, [%r90+256];
	fma.rn.f32 	%f329, %f327, %f328, %f326;
	ld.shared.f32 	%f330, [%r8+20];
	ld.shared.f32 	%f331, [%r90+320];
	fma.rn.f32 	%f332, %f330, %f331, %f329;
	ld.shared.f32 	%f333, [%r8+24];
	ld.shared.f32 	%f334, [%r90+384];
	fma.rn.f32 	%f335, %f333, %f334, %f332;
	ld.shared.f32 	%f336, [%r8+28];
	ld.shared.f32 	%f337, [%r90+448];
	fma.rn.f32 	%f338, %f336, %f337, %f335;
	ld.shared.f32 	%f339, [%r8+32];
	ld.shared.f32 	%f340, [%r90+512];
	fma.rn.f32 	%f341, %f339, %f340, %f338;
	ld.shared.f32 	%f342, [%r8+36];
	ld.shared.f32 	%f343, [%r90+576];
	fma.rn.f32 	%f344, %f342, %f343, %f341;
	ld.shared.f32 	%f345, [%r8+40];
	ld.shared.f32 	%f346, [%r90+640];
	fma.rn.f32 	%f347, %f345, %f346, %f344;
	ld.shared.f32 	%f348, [%r8+44];
	ld.shared.f32 	%f349, [%r90+704];
	fma.rn.f32 	%f350, %f348, %f349, %f347;
	ld.shared.f32 	%f351, [%r8+48];
	ld.shared.f32 	%f352, [%r90+768];
	fma.rn.f32 	%f353, %f351, %f352, %f350;
	ld.shared.f32 	%f354, [%r8+52];
	ld.shared.f32 	%f355, [%r90+832];
	fma.rn.f32 	%f356, %f354, %f355, %f353;
	ld.shared.f32 	%f357, [%r8+56];
	ld.shared.f32 	%f358, [%r90+896];
	fma.rn.f32 	%f359, %f357, %f358, %f356;
	ld.shared.f32 	%f360, [%r8+60];
	ld.shared.f32 	%f361, [%r90+960];
	fma.rn.f32 	%f367, %f360, %f361, %f359;
	bar.sync 	0;
$L__BB2_9:
	max.s32 	%r95, %r3, %r5;
	setp.ge.s32 	%p8, %r95, %r32;
	@%p8 bra 	$L__BB2_11;
	ld.param.u64 	%rd39, [_Z15matrixMulSharedPfS_S_i_param_2];
	mad.lo.s32 	%r96, %r32, %r3, %r5;
	cvta.to.global.u64 	%rd30, %rd39;
	mul.wide.u32 	%rd31, %r96, 4;
	add.s64 	%rd32, %rd30, %rd31;
	st.global.f32 	[%rd32], %f367;
$L__BB2_11:
	ret;

}


// ===== COMPILED SASS (sm_100) =====

	.target	sm_100

	.elftype	@"ET_EXEC"


//--------------------- .note.nv.tkinfo           --------------------------
	.section	.note.nv.tkinfo,"",@"SHT_NOTE"
	.sectionflags	@"SHF_NOTE_NV_TKINFO"
	.tkinfo
        /*0018*/ 	.word	0x00000002
        /*0030*/ 	.string	""
        /*0030*/ 	.string	"ptxas"
        /*0030*/ 	.string	"Cuda compilation tools, release 13.0, V13.0.88"
        /*0030*/ 	.string	"Build cuda_13.0.r13.0/compiler.36424714_0"
        /*0030*/ 	.string	"-arch sm_100 -m 64 "



//--------------------- .note.nv.cuinfo           --------------------------
	.section	.note.nv.cuinfo,"",@"SHT_NOTE"
	.sectionflags	@"SHF_NOTE_NV_CUINFO"
        /*0018*/ 	.short	0x0002
        /*001a*/ 	.short	0x0064
        /*001c*/ 	.short	0x0082
	.zero		2


//--------------------- .nv.info                  --------------------------
	.section	.nv.info,"",@"SHT_CUDA_INFO"
	.align	4


	//----- nvinfo : EIATTR_REGCOUNT
	.align		4
        /*0000*/ 	.byte	0x04, 0x2f
        /*0002*/ 	.short	(.L_1 - .L_0)
	.align		4
.L_0:
        /*0004*/ 	.word	index@(_Z9vectorAddPfS_S_i)
        /*0008*/ 	.word	0x0000000c


	//----- nvinfo : EIATTR_FRAME_SIZE
	.align		4
.L_1:
        /*000c*/ 	.byte	0x04, 0x11
        /*000e*/ 	.short	(.L_3 - .L_2)
	.align		4
.L_2:
        /*0010*/ 	.word	index@(_Z9vectorAddPfS_S_i)
        /*0014*/ 	.word	0x00000000


	//----- nvinfo : EIATTR_REGCOUNT
	.align		4
.L_3:
        /*0018*/ 	.byte	0x04, 0x2f
        /*001a*/ 	.short	(.L_5 - .L_4)
	.align		4
.L_4:
        /*001c*/ 	.word	index@(_Z9matrixMulPfS_S_i)
        /*0020*/ 	.word	0x0000001e


	//----- nvinfo : EIATTR_FRAME_SIZE
	.align		4
.L_5:
        /*0024*/ 	.byte	0x04, 0x11
        /*0026*/ 	.short	(.L_7 - .L_6)
	.align		4
.L_6:
        /*0028*/ 	.word	index@(_Z9matrixMulPfS_S_i)
        /*002c*/ 	.word	0x00000000


	//----- nvinfo : EIATTR_REGCOUNT
	.align		4
.L_7:
        /*0030*/ 	.byte	0x04, 0x2f
        /*0032*/ 	.short	(.L_9 - .L_8)
	.align		4
.L_8:
        /*0034*/ 	.word	index@(_Z15matrixMulSharedPfS_S_i)
        /*0038*/ 	.word	0x00000028


	//----- nvinfo : EIATTR_FRAME_SIZE
	.align		4
.L_9:
        /*003c*/ 	.byte	0x04, 0x11
        /*003e*/ 	.short	(.L_11 - .L_10)
	.align		4
.L_10:
        /*0040*/ 	.word	index@(_Z15matrixMulSharedPfS_S_i)
        /*0044*/ 	.word	0x00000000


	//----- nvinfo : EIATTR_MIN_STACK_SIZE
	.align		4
.L_11:
        /*0048*/ 	.byte	0x04, 0x12
        /*004a*/ 	.short	(.L_13 - .L_12)
	.align		4
.L_12:
        /*004c*/ 	.word	index@(_Z15matrixMulSharedPfS_S_i)
        /*0050*/ 	.word	0x00000000


	//----- nvinfo : EIATTR_MIN_STACK_SIZE
	.align		4
.L_13:
        /*0054*/ 	.byte	0x04, 0x12
        /*0056*/ 	.short	(.L_15 - .L_14)
	.align		4
.L_14:
        /*0058*/ 	.word	index@(_Z9matrixMulPfS_S_i)
        /*005c*/ 	.word	0x00000000


	//----- nvinfo : EIATTR_MIN_STACK_SIZE
	.align		4
.L_15:
        /*0060*/ 	.byte	0x04, 0x12
        /*0062*/ 	.short	(.L_17 - .L_16)
	.align		4
.L_16:
        /*0064*/ 	.word	index@(_Z9vectorAddPfS_S_i)
        /*0068*/ 	.word	0x00000000
.L_17:


//--------------------- .nv.compat                --------------------------
	.section	.nv.compat,"",@"SHT_CUDA_COMPAT_INFO"
	.align	4
        /*0000*/ 	.byte	0x02, 0x09, 0x00, 0x00, 0x02, 0x02, 0x01, 0x00, 0x02, 0x05, 0x05, 0x00, 0x03, 0x07, 0x01, 0x01
        /*0010*/ 	.byte	0x02, 0x03, 0x00, 0x00, 0x02, 0x06, 0x01, 0x00, 0x04, 0x0b, 0x08, 0x00, 0x09, 0x00, 0x00, 0x00
        /*0020*/ 	.byte	0x00, 0x00, 0x00, 0x00


//--------------------- .nv.info._Z15matrixMulSharedPfS_S_i --------------------------
	.section	.nv.info._Z15matrixMulSharedPfS_S_i,"",@"SHT_CUDA_INFO"
	.sectionflags	@""
	.align	4


	//----- nvinfo : EIATTR_CUDA_API_VERSION
	.align		4
        /*0000*/ 	.byte	0x04, 0x37
        /*0002*/ 	.short	(.L_19 - .L_18)
.L_18:
        /*0004*/ 	.word	0x00000082


	//----- nvinfo : EIATTR_KPARAM_INFO
	.align		4
.L_19:
        /*0008*/ 	.byte	0x04, 0x17
        /*000a*/ 	.short	(.L_21 - .L_20)
.L_20:
        /*000c*/ 	.word	0x00000000
        /*0010*/ 	.short	0x0003
        /*0012*/ 	.short	0x0018
        /*0014*/ 	.byte	0x00, 0xf0, 0x11, 0x00


	//----- nvinfo : EIATTR_KPARAM_INFO
	.align		4
.L_21:
        /*0018*/ 	.byte	0x04, 0x17
        /*001a*/ 	.short	(.L_23 - .L_22)
.L_22:
        /*001c*/ 	.word	0x00000000
        /*0020*/ 	.short	0x0002
        /*0022*/ 	.short	0x0010
        /*0024*/ 	.byte	0x00, 0xf5, 0x21, 0x00


	//----- nvinfo : EIATTR_KPARAM_INFO
	.align		4
.L_23:
        /*0028*/ 	.byte	0x04, 0x17
        /*002a*/ 	.short	(.L_25 - .L_24)
.L_24:
        /*002c*/ 	.word	0x00000000
        /*0030*/ 	.short	0x0001
        /*0032*/ 	.short	0x0008
        /*0034*/ 	.byte	0x00, 0xf5, 0x21, 0x00


	//----- nvinfo : EIATTR_KPARAM_INFO
	.align		4
.L_25:
        /*0038*/ 	.byte	0x04, 0x17
        /*003a*/ 	.short	(.L_27 - .L_26)
.L_26:
        /*003c*/ 	.word	0x00000000
        /*0040*/ 	.short	0x0000
        /*0042*/ 	.short	0x0000
        /*0044*/ 	.byte	0x00, 0xf5, 0x21, 0x00


	//----- nvinfo : EIATTR_SPARSE_MMA_MASK
	.align		4
.L_27:
        /*0048*/ 	.byte	0x03, 0x50
        /*004a*/ 	.short	0x0000


	//----- nvinfo : EIATTR_MAXREG_COUNT
	.align		4
        /*004c*/ 	.byte	0x03, 0x1b
        /*004e*/ 	.short	0x00ff


	//----- nvinfo : EIATTR_NUM_BARRIERS
	.align		4
        /*0050*/ 	.byte	0x02, 0x4c
        /*0052*/ 	.byte	0x01
	.zero		1


	//----- nvinfo : EIATTR_MERCURY_ISA_VERSION
	.align		4
        /*0054*/ 	.byte	0x03, 0x5f
        /*0056*/ 	.short	0x0101


	//----- nvinfo : EIATTR_VRC_CTA_INIT_COUNT
	.align		4
        /*0058*/ 	.byte	0x02, 0x4a
	.zero		1
	.zero		1


	//----- nvinfo : EIATTR_EXIT_INSTR_OFFSETS
	.align		4
        /*005c*/ 	.byte	0x04, 0x1c
        /*005e*/ 	.short	(.L_29 - .L_28)


	//   ....[0]....
.L_28:
        /*0060*/ 	.word	0x00001870


	//   ....[1]....
        /*0064*/ 	.word	0x000018c0


	//----- nvinfo : EIATTR_CBANK_PARAM_SIZE
	.align		4
.L_29:
        /*0068*/ 	.byte	0x03, 0x19
        /*006a*/ 	.short	0x001c


	//----- nvinfo : EIATTR_PARAM_CBANK
	.align		4
        /*006c*/ 	.byte	0x04, 0x0a
        /*006e*/ 	.short	(.L_31 - .L_30)
	.align		4
.L_30:
        /*0070*/ 	.word	index@(.nv.constant0._Z15matrixMulSharedPfS_S_i)
        /*0074*/ 	.short	0x0380
        /*0076*/ 	.short	0x001c


	//----- nvinfo : EIATTR_SW_WAR
	.align		4
.L_31:
        /*0078*/ 	.byte	0x04, 0x36
        /*007a*/ 	.short	(.L_33 - .L_32)
.L_32:
        /*007c*/ 	.word	0x00000008
.L_33:


//--------------------- .nv.info._Z9matrixMulPfS_S_i --------------------------
	.section	.nv.info._Z9matrixMulPfS_S_i,"",@"SHT_CUDA_INFO"
	.sectionflags	@""
	.align	4


	//----- nvinfo : EIATTR_CUDA_API_VERSION
	.align		4
        /*0000*/ 	.byte	0x04, 0x37
        /*0002*/ 	.short	(.L_35 - .L_34)
.L_34:
        /*0004*/ 	.word	0x00000082


	//----- nvinfo : EIATTR_KPARAM_INFO
	.align		4
.L_35:
        /*0008*/ 	.byte	0x04, 0x17
        /*000a*/ 	.short	(.L_37 - .L_36)
.L_36:
        /*000c*/ 	.word	0x00000000
        /*0010*/ 	.short	0x0003
        /*0012*/ 	.short	0x0018
        /*0014*/ 	.byte	0x00, 0xf0, 0x11, 0x00


	//----- nvinfo : EIATTR_KPARAM_INFO
	.align		4
.L_37:
        /*0018*/ 	.byte	0x04, 0x17
        /*001a*/ 	.short	(.L_39 - .L_38)
.L_38:
        /*001c*/ 	.word	0x00000000
        /*0020*/ 	.short	0x0002
        /*0022*/ 	.short	0x0010
        /*0024*/ 	.byte	0x00, 0xf5, 0x21, 0x00


	//----- nvinfo : EIATTR_KPARAM_INFO
	.align		4
.L_39:
        /*0028*/ 	.byte	0x04, 0x17
        /*002a*/ 	.short	(.L_41 - .L_40)
.L_40:
        /*002c*/ 	.word	0x00000000
        /*0030*/ 	.short	0x0001
        /*0032*/ 	.short	0x0008
        /*0034*/ 	.byte	0x00, 0xf5, 0x21, 0x00


	//----- nvinfo : EIATTR_KPARAM_INFO
	.align		4
.L_41:
        /*0038*/ 	.byte	0x04, 0x17
        /*003a*/ 	.short	(.L_43 - .L_42)
.L_42:
        /*003c*/ 	.word	0x00000000
        /*0040*/ 	.short	0x0000
        /*0042*/ 	.short	0x0000
        /*0044*/ 	.byte	0x00, 0xf5, 0x21, 0x00


	//----- nvinfo : EIATTR_SPARSE_MMA_MASK
	.align		4
.L_43:
        /*0048*/ 	.byte	0x03, 0x50
        /*004a*/ 	.short	0x0000


	//----- nvinfo : EIATTR_MAXREG_COUNT
	.align		4
        /*004c*/ 	.byte	0x03, 0x1b
        /*004e*/ 	.short	0x00ff


	//----- nvinfo : EIATTR_MERCURY_ISA_VERSION
	.align		4
        /*0050*/ 	.byte	0x03, 0x5f
        /*0052*/ 	.short	0x0101


	//----- nvinfo : EIATTR_VRC_CTA_INIT_COUNT
	.align		4
        /*0054*/ 	.byte	0x02, 0x4a
	.zero		1
	.zero		1


	//----- nvinfo : EIATTR_EXIT_INSTR_OFFSETS
	.align		4
        /*0058*/ 	.byte	0x04, 0x1c
        /*005a*/ 	.short	(.L_45 - .L_44)


	//   ....[0]....
.L_44:
        /*005c*/ 	.word	0x000000c0


	//   ....[1]....
        /*0060*/ 	.word	0x00000a90


	//----- nvinfo : EIATTR_CBANK_PARAM_SIZE
	.align		4
.L_45:
        /*0064*/ 	.byte	0x03, 0x19
        /*0066*/ 	.short	0x001c


	//----- nvinfo : EIATTR_PARAM_CBANK
	.align		4
        /*0068*/ 	.byte	0x04, 0x0a
        /*006a*/ 	.short	(.L_47 - .L_46)
	.align		4
.L_46:
        /*006c*/ 	.word	index@(.nv.constant0._Z9matrixMulPfS_S_i)
        /*0070*/ 	.short	0x0380
        /*0072*/ 	.short	0x001c


	//----- nvinfo : EIATTR_SW_WAR
	.align		4
.L_47:
        /*0074*/ 	.byte	0x04, 0x36
        /*0076*/ 	.short	(.L_49 - .L_48)
.L_48:
        /*0078*/ 	.word	0x00000008
.L_49:


//--------------------- .nv.info._Z9vectorAddPfS_S_i --------------------------
	.section	.nv.info._Z9vectorAddPfS_S_i,"",@"SHT_CUDA_INFO"
	.sectionflags	@""
	.align	4


	//----- nvinfo : EIATTR_CUDA_API_VERSION
	.align		4
        /*0000*/ 	.byte	0x04, 0x37
        /*0002*/ 	.short	(.L_51 - .L_50)
.L_50:
        /*0004*/ 	.word	0x00000082


	//----- nvinfo : EIATTR_KPARAM_INFO
	.align		4
.L_51:
        /*0008*/ 	.byte	0x04, 0x17
        /*000a*/ 	.short	(.L_53 - .L_52)
.L_52:
        /*000c*/ 	.word	0x00000000
        /*0010*/ 	.short	0x0003
        /*0012*/ 	.short	0x0018
        /*0014*/ 	.byte	0x00, 0xf0, 0x11, 0x00


	//----- nvinfo : EIATTR_KPARAM_INFO
	.align		4
.L_53:
        /*0018*/ 	.byte	0x04, 0x17
        /*001a*/ 	.short	(.L_55 - .L_54)
.L_54:
        /*001c*/ 	.word	0x00000000
        /*0020*/ 	.short	0x0002
        /*0022*/ 	.short	0x0010
        /*0024*/ 	.byte	0x00, 0xf5, 0x21, 0x00


	//----- nvinfo : EIATTR_KPARAM_INFO
	.align		4
.L_55:
        /*0028*/ 	.byte	0x04, 0x17
        /*002a*/ 	.short	(.L_57 - .L_56)
.L_56:
        /*002c*/ 	.word	0x00000000
        /*0030*/ 	.short	0x0001
        /*0032*/ 	.short	0x0008
        /*0034*/ 	.byte	0x00, 0xf5, 0x21, 0x00


	//----- nvinfo : EIATTR_KPARAM_INFO
	.align		4
.L_57:
        /*0038*/ 	.byte	0x04, 0x17
        /*003a*/ 	.short	(.L_59 - .L_58)
.L_58:
        /*003c*/ 	.word	0x00000000
        /*0040*/ 	.short	0x0000
        /*0042*/ 	.short	0x0000
        /*0044*/ 	.byte	0x00, 0xf5, 0x21, 0x00


	//----- nvinfo : EIATTR_SPARSE_MMA_MASK
	.align		4
.L_59:
        /*0048*/ 	.byte	0x03, 0x50
        /*004a*/ 	.short	0x0000


	//----- nvinfo : EIATTR_MAXREG_COUNT
	.align		4
        /*004c*/ 	.byte	0x03, 0x1b
        /*004e*/ 	.short	0x00ff


	//----- nvinfo : EIATTR_MERCURY_ISA_VERSION
	.align		4
        /*0050*/ 	.byte	0x03, 0x5f
        /*0052*/ 	.short	0x0101


	//----- nvinfo : EIATTR_VRC_CTA_INIT_COUNT
	.align		4
        /*0054*/ 	.byte	0x02, 0x4a
	.zero		1
	.zero		1


	//----- nvinfo : EIATTR_EXIT_INSTR_OFFSETS
	.align		4
        /*0058*/ 	.byte	0x04, 0x1c
        /*005a*/ 	.short	(.L_61 - .L_60)


	//   ....[0]....
.L_60:
        /*005c*/ 	.word	0x00000070


	//   ....[1]....
        /*0060*/ 	.word	0x00000130


	//----- nvinfo : EIATTR_CBANK_PARAM_SIZE
	.align		4
.L_61:
        /*0064*/ 	.byte	0x03, 0x19
        /*0066*/ 	.short	0x001c


	//----- nvinfo : EIATTR_PARAM_CBANK
	.align		4
        /*0068*/ 	.byte	0x04, 0x0a
        /*006a*/ 	.short	(.L_63 - .L_62)
	.align		4
.L_62:
        /*006c*/ 	.word	index@(.nv.constant0._Z9vectorAddPfS_S_i)
        /*0070*/ 	.short	0x0380
        /*0072*/ 	.short	0x001c


	//----- nvinfo : EIATTR_SW_WAR
	.align		4
.L_63:
        /*0074*/ 	.byte	0x04, 0x36
        /*0076*/ 	.short	(.L_65 - .L_64)
.L_64:
        /*0078*/ 	.word	0x00000008
.L_65:


//--------------------- .nv.callgraph             --------------------------
	.section	.nv.callgraph,"",@"SHT_CUDA_CALLGRAPH"
	.align	4
	.sectionentsize	8
	.align		4
        /*0000*/ 	.word	0x00000000
	.align		4
        /*0004*/ 	.word	0xffffffff
	.align		4
        /*0008*/ 	.word	0x00000000
	.align		4
        /*000c*/ 	.word	0xfffffffe
	.align		4
        /*0010*/ 	.word	0x00000000
	.align		4
        /*0014*/ 	.word	0xfffffffd
	.align		4
        /*0018*/ 	.word	0x00000000
	.align		4
        /*001c*/ 	.word	0xfffffffc


//--------------------- .text._Z15matrixMulSharedPfS_S_i --------------------------
	.section	.text._Z15matrixMulSharedPfS_S_i,"ax",@progbits
	.align	128
        .global         _Z15matrixMulSharedPfS_S_i
        .type           _Z15matrixMulSharedPfS_S_i,@function
        .size           _Z15matrixMulSharedPfS_S_i,(.L_x_11 - _Z15matrixMulSharedPfS_S_i)
        .other          _Z15matrixMulSharedPfS_S_i,@"STO_CUDA_ENTRY STV_DEFAULT"
_Z15matrixMulSharedPfS_S_i:
.text._Z15matrixMulSharedPfS_S_i:
[----:B------:R-:W-:Y:S08]  /*0000*/  LDC R1, c[0x0][0x37c] ;  /* 0x0000df00ff017b82 */ /* 0x000ff00000000800 */
[----:B------:R-:W0:Y:S01]  /*0010*/  LDC R5, c[0x0][0x398] ;  /* 0x0000e600ff057b82 */ /* 0x000e220000000800 */
[----:B------:R-:W1:Y:S01]  /*0020*/  S2R R4, SR_CTAID.Y ;  /* 0x0000000000047919 */ /* 0x000e620000002600 */
[----:B------:R-:W2:Y:S01]  /*0030*/  LDCU.64 UR8, c[0x0][0x358] ;  /* 0x00006b00ff0877ac */ /* 0x000ea20008000a00 */
[----:B------:R-:W-:Y:S01]  /*0040*/  HFMA2 R31, -RZ, RZ, 0, 0 ;  /* 0x00000000ff1f7431 */ /* 0x000fe200000001ff */
[----:B------:R-:W1:Y:S01]  /*0050*/  S2R R3, SR_TID.Y ;  /* 0x0000000000037919 */ /* 0x000e620000002200 */
[----:B------:R-:W3:Y:S01]  /*0060*/  S2R R9, SR_CTAID.X ;  /* 0x0000000000097919 */ /* 0x000ee20000002500 */
[----:B------:R-:W3:Y:S01]  /*0070*/  S2R R2, SR_TID.X ;  /* 0x0000000000027919 */ /* 0x000ee20000002100 */
[----:B0-----:R-:W-:-:S02]  /*0080*/  ISETP.GE.AND P0, PT, R5, 0x10, PT ;  /* 0x000000100500780c */ /* 0x001fc40003f06270 */
[----:B------:R-:W-:-:S04]  /*0090*/  SHF.R.S32.HI R0, RZ, 0x1f, R5 ;  /* 0x0000001fff007819 */ /* 0x000fc80000011405 */
[----:B------:R-:W-:Y:S02]  /*00a0*/  LEA.HI R0, R0, R5, RZ, 0x4 ;  /* 0x0000000500007211 */ /* 0x000fe400078f20ff */
[----:B-1----:R-:W-:Y:S02]  /*00b0*/  LEA R23, R4, R3, 0x4 ;  /* 0x0000000304177211 */ /* 0x002fe400078e20ff */
[----:B---3--:R-:W-:-:S03]  /*00c0*/  LEA R4, R9, R2, 0x4 ;  /* 0x0000000209047211 */ /* 0x008fc600078e20ff */
[----:B--2---:R-:W-:Y:S05]  /*00d0*/  @!P0 BRA `(.L_x_0) ;  /* 0x0000001400dc8947 */ /* 0x004fea0003800000 */
[----:B------:R-:W0:Y:S01]  /*00e0*/  S2UR UR6, SR_CgaCtaId ;  /* 0x00000000000679c3 */ /* 0x000e220000008800 */
[----:B------:R-:W-:Y:S01]  /*00f0*/  SHF.R.S32.HI R29, RZ, 0x4, R0 ;  /* 0x00000004ff1d7819 */ /* 0x000fe20000011400 */
[----:B------:R-:W-:Y:S01]  /*0100*/  UMOV UR4, 0x400 ;  /* 0x0000040000047882 */ /* 0x000fe20000000000 */
[----:B------:R-:W-:Y:S01]  /*0110*/  IMAD R21, R23, R5, R2 ;  /* 0x0000000517157224 */ /* 0x000fe200078e0202 */
[----:B------:R-:W-:Y:S02]  /*0120*/  MOV R31, RZ ;  /* 0x000000ff001f7202 */ /* 0x000fe40000000f00 */
[----:B------:R-:W-:-:S04]  /*0130*/  IADD3 R0, PT, PT, R29, -0x1, RZ ;  /* 0xffffffff1d007810 */ /* 0x000fc80007ffe0ff */
[----:B------:R-:W-:Y:S02]  /*0140*/  ISETP.GE.U32.AND P0, PT, R0, 0x3, PT ;  /* 0x000000030000780c */ /* 0x000fe40003f06070 */
[----:B------:R-:W-:Y:S01]  /*0150*/  MOV R0, RZ ;  /* 0x000000ff00007202 */ /* 0x000fe20000000f00 */
[----:B0-----:R-:W-:-:S06]  /*0160*/  ULEA UR5, UR6, UR4, 0x18 ;  /* 0x0000000406057291 */ /* 0x001fcc000f8ec0ff */
[----:B------:R-:W-:-:S04]  /*0170*/  LEA R7, R3, UR5, 0x6 ;  /* 0x0000000503077c11 */ /* 0x000fc8000f8e30ff */
[----:B------:R-:W-:Y:S05]  /*0180*/  @!P0 BRA `(.L_x_1) ;  /* 0x0000000c002c8947 */ /* 0x000fea0003800000 */
[C---:B------:R-:W-:Y:S01]  /*0190*/  IADD3 R0, PT, PT, R3.reuse, 0x30, RZ ;  /* 0x0000003003007810 */ /* 0x040fe20007ffe0ff */
[----:B------:R-:W-:Y:S01]  /*01a0*/  UIADD3 UR5, UPT, UPT, UR4, 0x400, URZ ;  /* 0x0000040004057890 */ /* 0x000fe2000fffe0ff */
[C---:B------:R-:W-:Y:S01]  /*01b0*/  IADD3 R6, PT, PT, R3.reuse, 0x20, RZ ;  /* 0x0000002003067810 */ /* 0x040fe20007ffe0ff */
[CCC-:B------:R-:W-:Y:S01]  /*01c0*/  IMAD R24, R3.reuse, R5.reuse, R2.reuse ;  /* 0x0000000503187224 */ /* 0x1c0fe200078e0202 */
[----:B------:R-:W-:Y:S01]  /*01d0*/  IADD3 R8, PT, PT, R3, 0x10, RZ ;  /* 0x0000001003087810 */ /* 0x000fe20007ffe0ff */
[-CC-:B------:R-:W-:Y:S01]  /*01e0*/  IMAD R0, R0, R5.reuse, R2.reuse ;  /* 0x0000000500007224 */ /* 0x180fe200078e0202 */
[----:B------:R-:W-:Y:S01]  /*01f0*/  ULEA UR5, UR6, UR5, 0x18 ;  /* 0x0000000506057291 */ /* 0x000fe2000f8ec0ff */
[-CC-:B------:R-:W-:Y:S02]  /*0200*/  IMAD R6, R6, R5.reuse, R2.reuse ;  /* 0x0000000506067224 */ /* 0x180fe400078e0202 */
[----:B------:R-:W-:Y:S02]  /*0210*/  HFMA2 R31, -RZ, RZ, 0, 0 ;  /* 0x00000000ff1f7431 */ /* 0x000fe400000001ff */
[----:B------:R-:W-:Y:S01]  /*0220*/  IMAD R8, R8, R5, R2 ;  /* 0x0000000508087224 */ /* 0x000fe200078e0202 */
[----:B------:R-:W-:-:S02]  /*0230*/  LEA R30, R9, R0, 0x4 ;  /* 0x00000000091e7211 */ /* 0x000fc400078e20ff */
[----:B------:R-:W-:Y:S02]  /*0240*/  LOP3.LUT R0, R29, 0x7fffffc, RZ, 0xc0, !PT ;  /* 0x07fffffc1d007812 */ /* 0x000fe400078ec0ff */
[----:B------:R-:W-:Y:S02]  /*0250*/  LEA R20, R2, UR5, 0x2 ;  /* 0x0000000502147c11 */ /* 0x000fe4000f8e10ff */
[C---:B------:R-:W-:Y:S02]  /*0260*/  LEA R28, R9.reuse, R6, 0x4 ;  /* 0x00000006091c7211 */ /* 0x040fe400078e20ff */
[C---:B------:R-:W-:Y:S02]  /*0270*/  LEA R24, R9.reuse, R24, 0x4 ;  /* 0x0000001809187211 */ /* 0x040fe400078e20ff */
[----:B------:R-:W-:Y:S02]  /*0280*/  LEA R26, R9, R8, 0x4 ;  /* 0x00000008091a7211 */ /* 0x000fe400078e20ff */
[----:B------:R-:W-:-:S02]  /*0290*/  MOV R27, R21 ;  /* 0x00000015001b7202 */ /* 0x000fc40000000f00 */
[----:B------:R-:W-:Y:S02]  /*02a0*/  LEA R22, R2, R7, 0x2 ;  /* 0x0000000702167211 */ /* 0x000fe400078e10ff */
[----:B------:R-:W-:Y:S02]  /*02b0*/  IADD3 R25, PT, PT, -R0, RZ, RZ ;  /* 0x000000ff00197210 */ /* 0x000fe40007ffe1ff */
[----:B------:R-:W-:-:S07]  /*02c0*/  LEA R6, R3, R20, 0x6 ;  /* 0x0000001403067211 */ /* 0x000fce00078e30ff */
.L_x_2:
[----:B------:R-:W0:Y:S08]  /*02d0*/  LDC.64 R16, c[0x0][0x380] ;  /* 0x0000e000ff107b82 */ /* 0x000e300000000a00 */
[----:B------:R-:W1:Y:S01]  /*02e0*/  LDC.64 R18, c[0x0][0x388] ;  /* 0x0000e200ff127b82 */ /* 0x000e620000000a00 */
[----:B0-----:R-:W-:-:S05]  /*02f0*/  IMAD.WIDE R16, R27, 0x4, R16 ;  /* 0x000000041b107825 */ /* 0x001fca00078e0210 */
[----:B------:R-:W2:Y:S01]  /*0300*/  LDG.E R11, desc[UR8][R16.64] ;  /* 0x00000008100b7981 */ /* 0x000ea2000c1e1900 */
[----:B-1----:R-:W-:-:S05]  /*0310*/  IMAD.WIDE.U32 R8, R24, 0x4, R18 ;  /* 0x0000000418087825 */ /* 0x002fca00078e0012 */
[----:B------:R-:W3:Y:S04]  /*0320*/  LDG.E R35, desc[UR8][R8.64] ;  /* 0x0000000808237981 */ /* 0x000ee8000c1e1900 */
[----:B--2---:R-:W-:Y:S04]  /*0330*/  STS [R22], R11 ;  /* 0x0000000b16007388 */ /* 0x004fe80000000800 */
[----:B---3--:R-:W-:Y:S01]  /*0340*/  STS [R6], R35 ;  /* 0x0000002306007388 */ /* 0x008fe20000000800 */
[----:B------:R-:W-:Y:S06]  /*0350*/  BAR.SYNC.DEFER_BLOCKING 0x0 ;  /* 0x0000000000007b1d */ /* 0x000fec0000010000 */
[----:B------:R-:W-:Y:S04]  /*0360*/  LDS R10, [R20] ;  /* 0x00000000140a7984 */ /* 0x000fe80000000800 */
[----:B------:R-:W0:Y:S04]  /*0370*/  LDS.128 R12, [R7] ;  /* 0x00000000070c7984 */ /* 0x000e280000000c00 */
[----:B------:R-:W1:Y:S04]  /*0380*/  LDS R37, [R20+0x40] ;  /* 0x0000400014257984 */ /* 0x000e680000000800 */
[----:B------:R-:W2:Y:S04]  /*0390*/  LDS R33, [R20+0x80] ;  /* 0x0000800014217984 */ /* 0x000ea80000000800 */
[----:B------:R-:W-:Y:S01]  /*03a0*/  LDS R32, [R20+0x140] ;  /* 0x0001400014207984 */ /* 0x000fe20000000800 */
[----:B0-----:R-:W-:-:S03]  /*03b0*/  FFMA R10, R12, R10, R31 ;  /* 0x0000000a0c0a7223 */ /* 0x001fc6000000001f */
[----:B------:R-:W0:Y:S01]  /*03c0*/  LDS R12, [R20+0xc0] ;  /* 0x0000c000140c7984 */ /* 0x000e220000000800 */
[----:B-1----:R-:W-:-:S03]  /*03d0*/  FFMA R34, R37, R13, R10 ;  /* 0x0000000d25227223 */ /* 0x002fc6000000000a */
[----:B------:R-:W-:Y:S04]  /*03e0*/  LDS R13, [R20+0x100] ;  /* 0x00010000140d7984 */ /* 0x000fe80000000800 */
[----:B------:R-:W1:Y:S04]  /*03f0*/  LDS.128 R8, [R7+0x10] ;  /* 0x0000100007087984 */ /* 0x000e680000000c00 */
[----:B------:R-:W3:Y:S01]  /*0400*/  LDS R31, [R20+0x180] ;  /* 0x00018000141f7984 */ /* 0x000ee20000000800 */
[----:B--2---:R-:W-:-:S03]  /*0410*/  FFMA R33, R33, R14, R34 ;  /* 0x0000000e21217223 */ /* 0x004fc60000000022 */
[----:B------:R-:W-:Y:S04]  /*0420*/  LDS R37, [R20+0x340] ;  /* 0x0003400014257984 */ /* 0x000fe80000000800 */
[----:B------:R-:W-:Y:S01]  /*0430*/  LDS R34, [R20+0x3c0] ;  /* 0x0003c00014227984 */ /* 0x000fe20000000800 */
[----:B0-----:R-:W-:-:S03]  /*0440*/  FFMA R15, R12, R15, R33 ;  /* 0x0000000f0c0f7223 */ /* 0x001fc60000000021 */
[----:B------:R-:W-:Y:S01]  /*0450*/  LDS R33, [R20+0x240] ;  /* 0x0002400014217984 */ /* 0x000fe20000000800 */
[----:B-1----:R-:W-:-:S03]  /*0460*/  FFMA R13, R8, R13, R15 ;  /* 0x0000000d080d7223 */ /* 0x002fc6000000000f */
[----:B------:R-:W0:Y:S01]  /*0470*/  LDS R8, [R20+0x1c0] ;  /* 0x0001c00014087984 */ /* 0x000e220000000800 */
[----:B------:R-:W-:-:S03]  /*0480*/  FFMA R32, R32, R9, R13 ;  /* 0x0000000920207223 */ /* 0x000fc6000000000d */
[----:B------:R-:W-:Y:S04]  /*0490*/  LDS R9, [R20+0x200] ;  /* 0x0002000014097984 */ /* 0x000fe80000000800 */
[----:B------:R-:W1:Y:S01]  /*04a0*/  LDS.128 R12, [R7+0x20] ;  /* 0x00002000070c7984 */ /* 0x000e620000000c00 */
[----:B---3--:R-:W-:-:S03]  /*04b0*/  FFMA R31, R31, R10, R32 ;  /* 0x0000000a1f1f7223 */ /* 0x008fc60000000020 */
[----:B------:R-:W2:Y:S04]  /*04c0*/  LDS R32, [R20+0x280] ;  /* 0x0002800014207984 */ /* 0x000ea80000000800 */
[----:B------:R-:W3:Y:S01]  /*04d0*/  LDS R10, [R20+0x2c0] ;  /* 0x0002c000140a7984 */ /* 0x000ee20000000800 */
[----:B0-----:R-:W-:-:S03]  /*04e0*/  FFMA R11, R8, R11, R31 ;  /* 0x0000000b080b7223 */ /* 0x001fc6000000001f */
[----:B------:R-:W-:Y:S01]  /*04f0*/  LDS R31, [R20+0x380] ;  /* 0x00038000141f7984 */ /* 0x000fe20000000800 */
[----:B-1----:R-:W-:-:S03]  /*0500*/  FFMA R12, R12, R9, R11 ;  /* 0x000000090c0c7223 */ /* 0x002fc6000000000b */
[----:B------:R-:W-:Y:S01]  /*0510*/  LDS R9, [R20+0x300] ;  /* 0x0003000014097984 */ /* 0x000fe20000000800 */
[----:B------:R-:W-:-:S04]  /*0520*/  FFMA R13, R33, R13, R12 ;  /* 0x0000000d210d7223 */ /* 0x000fc8000000000c */
[----:B--2---:R-:W-:-:S04]  /*0530*/  FFMA R13, R32, R14, R13 ;  /* 0x0000000e200d7223 */ /* 0x004fc8000000000d */
[----:B---3--:R-:W-:Y:S02]  /*0540*/  FFMA R11, R10, R15, R13 ;  /* 0x0000000f0a0b7223 */ /* 0x008fe4000000000d */
[----:B------:R-:W0:Y:S01]  /*0550*/  LDS.128 R12, [R7+0x30] ;  /* 0x00003000070c7984 */ /* 0x000e220000000c00 */
[----:B------:R-:W-:Y:S01]  /*0560*/  IMAD.WIDE.U32 R32, R26, 0x4, R18 ;  /* 0x000000041a207825 */ /* 0x000fe200078e0012 */
[----:B------:R-:W-:Y:S06]  /*0570*/  BAR.SYNC.DEFER_BLOCKING 0x0 ;  /* 0x0000000000007b1d */ /* 0x000fec0000010000 */
[----:B------:R-:W2:Y:S04]  /*0580*/  LDG.E R32, desc[UR8][R32.64] ;  /* 0x0000000820207981 */ /* 0x000ea8000c1e1900 */
[----:B------:R-:W3:Y:S01]  /*0590*/  LDG.E R33, desc[UR8][R16.64+0x40] ;  /* 0x0000400810217981 */ /* 0x000ee2000c1e1900 */
[----:B0-----:R-:W-:-:S04]  /*05a0*/  FFMA R12, R12, R9, R11 ;  /* 0x000000090c0c7223 */ /* 0x001fc8000000000b */
[----:B------:R-:W-:-:S04]  /*05b0*/  FFMA R36, R37, R13, R12 ;  /* 0x0000000d25247223 */ /* 0x000fc8000000000c */
[----:B------:R-:W-:-:S04]  /*05c0*/  FFMA R31, R31, R14, R36 ;  /* 0x0000000e1f1f7223 */ /* 0x000fc80000000024 */
[----:B------:R-:W-:Y:S01]  /*05d0*/  FFMA R15, R34, R15, R31 ;  /* 0x0000000f220f7223 */ /* 0x000fe2000000001f */
[----:B---3--:R-:W-:Y:S04]  /*05e0*/  STS [R22], R33 ;  /* 0x0000002116007388 */ /* 0x008fe80000000800 */
[----:B--2---:R-:W-:Y:S01]  /*05f0*/  STS [R6], R32 ;  /* 0x0000002006007388 */ /* 0x004fe20000000800 */
[----:B------:R-:W-:Y:S06]  /*0600*/  BAR.SYNC.DEFER_BLOCKING 0x0 ;  /* 0x0000000000007b1d */ /* 0x000fec0000010000 */
[----:B------:R-:W-:Y:S04]  /*0610*/  LDS R35, [R20] ;  /* 0x0000000014237984 */ /* 0x000fe80000000800 */
[----:B------:R-:W0:Y:S04]  /*0620*/  LDS.128 R8, [R7] ;  /* 0x0000000007087984 */ /* 0x000e280000000c00 */
[----:B------:R-:W1:Y:S04]  /*0630*/  LDS R12, [R20+0x40] ;  /* 0x00004000140c7984 */ /* 0x000e680000000800 */
[----:B------:R-:W2:Y:S04]  /*0640*/  LDS R31, [R20+0x80] ;  /* 0x00008000141f7984 */ /* 0x000ea80000000800 */
[----:B------:R-:W-:Y:S04]  /*0650*/  LDS R32, [R20+0x140] ;  /* 0x0001400014207984 */ /* 0x000fe80000000800 */
[----:B------:R-:W-:Y:S04]  /*0660*/  LDS R33, [R20+0x180] ;  /* 0x0001800014217984 */ /* 0x000fe80000000800 */
[----:B------:R-:W-:Y:S01]  /*0670*/  LDS R37, [R20+0x340] ;  /* 0x0003400014257984 */ /* 0x000fe20000000800 */
[----:B0-----:R-:W-:-:S03]  /*0680*/  FFMA R15, R8, R35, R15 ;  /* 0x00000023080f7223 */ /* 0x001fc6000000000f */
[----:B------:R-:W0:Y:S01]  /*0690*/  LDS R8, [R20+0xc0] ;  /* 0x0000c00014087984 */ /* 0x000e220000000800 */
[----:B-1----:R-:W-:-:S03]  /*06a0*/  FFMA R34, R12, R9, R15 ;  /* 0x000000090c227223 */ /* 0x002fc6000000000f */
[----:B------:R-:W-:Y:S04]  /*06b0*/  LDS R9, [R20+0x100] ;  /* 0x0001000014097984 */ /* 0x000fe80000000800 */
[----:B------:R-:W1:Y:S01]  /*06c0*/  LDS.128 R12, [R7+0x10] ;  /* 0x00001000070c7984 */ /* 0x000e620000000c00 */
[----:B--2---:R-:W-:-:S03]  /*06d0*/  FFMA R31, R31, R10, R34 ;  /* 0x0000000a1f1f7223 */ /* 0x004fc60000000022 */
        /* <DEDUP_REMOVED lines=8> */
[----:B------:R-:W-:-:S03]  /*0760*/  FFMA R33, R33, R14, R32 ;  /* 0x0000000e21217223 */ /* 0x000fc60000000020 */
[----:B------:R-:W2:Y:S04]  /*0770*/  LDS R32, [R20+0x280] ;  /* 0x0002800014207984 */ /* 0x000ea80000000800 */
[----:B------:R-:W3:Y:S01]  /*0780*/  LDS R14, [R20+0x2c0] ;  /* 0x0002c000140e7984 */ /* 0x000ee20000000800 */
[----:B0-----:R-:W-:-:S04]  /*0790*/  FFMA R15, R12, R15, R33 ;  /* 0x0000000f0c0f7223 */ /* 0x001fc80000000021 */
[----:B-1----:R-:W-:-:S04]  /*07a0*/  FFMA R8, R8, R13, R15 ;  /* 0x0000000d08087223 */ /* 0x002fc8000000000f */
[----:B------:R-:W-:Y:S02]  /*07b0*/  FFMA R9, R31, R9, R8 ;  /* 0x000000091f097223 */ /* 0x000fe40000000008 */
[----:B------:R-:W-:Y:S02]  /*07c0*/  LDS R31, [R20+0x380] ;  /* 0x00038000141f7984 */ /* 0x000fe40000000800 */
[----:B--2---:R-:W-:Y:S02]  /*07d0*/  FFMA R13, R32, R10, R9 ;  /* 0x0000000a200d7223 */ /* 0x004fe40000000009 */
[----:B------:R-:W-:Y:S02]  /*07e0*/  LDS R9, [R20+0x300] ;  /* 0x0003000014097984 */ /* 0x000fe40000000800 */
        /* <DEDUP_REMOVED lines=10> */
[----:B------:R-:W-:Y:S01]  /*0890*/  IMAD.WIDE.U32 R18, R30, 0x4, R18 ;  /* 0x000000041e127825 */ /* 0x000fe200078e0012 */
[----:B---3--:R-:W-:Y:S04]  /*08a0*/  STS [R22], R33 ;  /* 0x0000002116007388 */ /* 0x008fe80000000800 */
[----:B--2---:R-:W-:Y:S01]  /*08b0*/  STS [R6], R32 ;  /* 0x0000002006007388 */ /* 0x004fe20000000800 */
[----:B------:R-:W-:Y:S06]  /*08c0*/  BAR.SYNC.DEFER_BLOCKING 0x0 ;  /* 0x0000000000007b1d */ /* 0x000fec0000010000 */
[----:B------:R-:W-:Y:S04]  /*08d0*/  LDS R35, [R20] ;  /* 0x0000000014237984 */ /* 0x000fe80000000800 */
[----:B------:R-:W0:Y:S04]  /*08e0*/  LDS.128 R8, [R7] ;  /* 0x0000000007087984 */ /* 0x000e280000000c00 */
[----:B------:R-:W1:Y:S04]  /*08f0*/  LDS R12, [R20+0x40] ;  /* 0x00004000140c7984 */ /* 0x000e680000000800 */
[----:B------:R-:W2:Y:S04]  /*0900*/  LDS R31, [R20+0x80] ;  /* 0x00008000141f7984 */ /* 0x000ea80000000800 */
[----:B------:R-:W3:Y:S04]  /*0910*/  LDS R33, [R20+0xc0] ;  /* 0x0000c00014217984 */ /* 0x000ee80000000800 */
[----:B------:R-:W-:Y:S01]  /*0920*/  LDS R34, [R20+0x340] ;  /* 0x0003400014227984 */ /* 0x000fe20000000800 */
[----:B0-----:R-:W-:-:S03]  /*0930*/  FFMA R15, R8, R35, R15 ;  /* 0x00000023080f7223 */ /* 0x001fc6000000000f */
[----:B------:R-:W-:Y:S01]  /*0940*/  LDS R8, [R20+0x140] ;  /* 0x0001400014087984 */ /* 0x000fe20000000800 */
[----:B-1----:R-:W-:-:S03]  /*0950*/  FFMA R32, R12, R9, R15 ;  /* 0x000000090c207223 */ /* 0x002fc6000000000f */
[----:B------:R-:W-:Y:S04]  /*0960*/  LDS R9, [R20+0x100] ;  /* 0x0001000014097984 */ /* 0x000fe80000000800 */
[----:B------:R-:W0:Y:S01]  /*0970*/  LDS.128 R12, [R7+0x10] ;  /* 0x00001000070c7984 */ /* 0x000e220000000c00 */
[----:B--2---:R-:W-:-:S03]  /*0980*/  FFMA R10, R31, R10, R32 ;  /* 0x0000000a1f0a7223 */ /* 0x004fc60000000020 */
[----:B------:R-:W1:Y:S01]  /*0990*/  LDS R31, [R20+0x180] ;  /* 0x00018000141f7984 */ /* 0x000e620000000800 */
[----:B---3--:R-:W-:-:S03]  /*09a0*/  FFMA R11, R33, R11, R10 ;  /* 0x0000000b210b7223 */ /* 0x008fc6000000000a */
[----:B------:R-:W-:Y:S04]  /*09b0*/  LDS R33, [R20+0x200] ;  /* 0x0002000014217984 */ /* 0x000fe80000000800 */
[----:B------:R-:W-:Y:S01]  /*09c0*/  LDS R35, [R20+0x240] ;  /* 0x0002400014237984 */ /* 0x000fe20000000800 */
[----:B0-----:R-:W-:-:S03]  /*09d0*/  FFMA R9, R12, R9, R11 ;  /* 0x000000090c097223 */ /* 0x001fc6000000000b */
[----:B------:R-:W0:Y:S01]  /*09e0*/  LDS R12, [R20+0x1c0] ;  /* 0x0001c000140c7984 */ /* 0x000e220000000800 */
[----:B------:R-:W-:-:S03]  /*09f0*/  FFMA R32, R8, R13, R9 ;  /* 0x0000000d08207223 */ /* 0x000fc60000000009 */
[----:B------:R-:W2:Y:S04]  /*0a00*/  LDS.128 R8, [R7+0x20] ;  /* 0x0000200007087984 */ /* 0x000ea80000000c00 */
[----:B------:R-:W3:Y:S01]  /*0a10*/  LDS R13, [R20+0x280] ;  /* 0x00028000140d7984 */ /* 0x000ee20000000800 */
[----:B-1----:R-:W-:-:S03]  /*0a20*/  FFMA R31, R31, R14, R32 ;  /* 0x0000000e1f1f7223 */ /* 0x002fc60000000020 */
[----:B------:R-:W-:Y:S01]  /*0a30*/  LDS R32, [R20+0x3c0] ;  /* 0x0003c00014207984 */ /* 0x000fe20000000800 */
[----:B0-----:R-:W-:-:S04]  /*0a40*/  FFMA R15, R12, R15, R31 ;  /* 0x0000000f0c0f7223 */ /* 0x001fc8000000001f */
[----:B--2---:R-:W-:Y:S02]  /*0a50*/  FFMA R8, R8, R33, R15 ;  /* 0x0000002108087223 */ /* 0x004fe4000000000f */
[----:B------:R-:W-:Y:S02]  /*0a60*/  LDS R33, [R20+0x380] ;  /* 0x0003800014217984 */ /* 0x000fe40000000800 */
[----:B------:R-:W-:Y:S02]  /*0a70*/  FFMA R12, R35, R9, R8 ;  /* 0x00000009230c7223 */ /* 0x000fe40000000008 */
[----:B------:R-:W0:Y:S02]  /*0a80*/  LDS R8, [R20+0x2c0] ;  /* 0x0002c00014087984 */ /* 0x000e240000000800 */
[----:B---3--:R-:W-:Y:S02]  /*0a90*/  FFMA R9, R13, R10, R12 ;  /* 0x0000000a0d097223 */ /* 0x008fe4000000000c */
[----:B------:R-:W-:Y:S04]  /*0aa0*/  LDS R35, [R20+0x300] ;  /* 0x0003000014237984 */ /* 0x000fe80000000800 */
[----:B------:R-:W1:Y:S01]  /*0ab0*/  LDS.128 R12, [R7+0x30] ;  /* 0x00003000070c7984 */ /* 0x000e620000000c00 */
[----:B------:R-:W-:Y:S06]  /*0ac0*/  BAR.SYNC.DEFER_BLOCKING 0x0 ;  /* 0x0000000000007b1d */ /* 0x000fec0000010000 */
[----:B------:R0:W2:Y:S04]  /*0ad0*/  LDG.E R16, desc[UR8][R16.64+0xc0] ;  /* 0x0000c00810107981 */ /* 0x0000a8000c1e1900 */
[----:B------:R-:W3:Y:S01]  /*0ae0*/  LDG.E R19, desc[UR8][R18.64] ;  /* 0x0000000812137981 */ /* 0x000ee2000c1e1900 */
[----:B0-----:R-:W-:-:S04]  /*0af0*/  FFMA R17, R8, R11, R9 ;  /* 0x0000000b08117223 */ /* 0x001fc80000000009 */
[----:B-1----:R-:W-:-:S04]  /*0b00*/  FFMA R35, R12, R35, R17 ;  /* 0x000000230c237223 */ /* 0x002fc80000000011 */
[----:B------:R-:W-:-:S04]  /*0b10*/  FFMA R34, R34, R13, R35 ;  /* 0x0000000d22227223 */ /* 0x000fc80000000023 */
[----:B------:R-:W-:-:S04]  /*0b20*/  FFMA R33, R33, R14, R34 ;  /* 0x0000000e21217223 */ /* 0x000fc80000000022 */
[----:B------:R-:W-:Y:S01]  /*0b30*/  FFMA R17, R32, R15, R33 ;  /* 0x0000000f20117223 */ /* 0x000fe20000000021 */
[----:B------:R-:W-:-:S04]  /*0b40*/  IADD3 R25, PT, PT, R25, 0x4, RZ ;  /* 0x0000000419197810 */ /* 0x000fc80007ffe0ff */
[----:B------:R-:W-:Y:S02]  /*0b50*/  ISETP.NE.AND P0, PT, R25, RZ, PT ;  /* 0x000000ff1900720c */ /* 0x000fe40003f05270 */
[----:B------:R-:W-:Y:S02]  /*0b60*/  IADD3 R27, PT, PT, R27, 0x40, RZ ;  /* 0x000000401b1b7810 */ /* 0x000fe40007ffe0ff */
[C---:B------:R-:W-:Y:S02]  /*0b70*/  LEA R30, R5.reuse, R30, 0x6 ;  /* 0x0000001e051e7211 */ /* 0x040fe400078e30ff */
[C---:B------:R-:W-:Y:S02]  /*0b80*/  LEA R28, R5.reuse, R28, 0x6 ;  /* 0x0000001c051c7211 */ /* 0x040fe400078e30ff */
[C---:B------:R-:W-:Y:S02]  /*0b90*/  LEA R26, R5.reuse, R26, 0x6 ;  /* 0x0000001a051a7211 */ /* 0x040fe400078e30ff */
[----:B------:R-:W-:Y:S01]  /*0ba0*/  LEA R24, R5, R24, 0x6 ;  /* 0x0000001805187211 */ /* 0x000fe200078e30ff */
[----:B--2---:R-:W-:Y:S04]  /*0bb0*/  STS [R22], R16 ;  /* 0x0000001016007388 */ /* 0x004fe80000000800 */
[----:B---3--:R-:W-:Y:S01]  /*0bc0*/  STS [R6], R19 ;  /* 0x0000001306007388 */ /* 0x008fe20000000800 */
[----:B------:R-:W-:Y:S06]  /*0bd0*/  BAR.SYNC.DEFER_BLOCKING 0x0 ;  /* 0x0000000000007b1d */ /* 0x000fec0000010000 */
[----:B------:R-:W-:Y:S04]  /*0be0*/  LDS R31, [R20] ;  /* 0x00000000141f7984 */ /* 0x000fe80000000800 */
[----:B------:R-:W0:Y:S04]  /*0bf0*/  LDS.128 R8, [R7] ;  /* 0x0000000007087984 */ /* 0x000e280000000c00 */
[----:B------:R-:W1:Y:S04]  /*0c00*/  LDS R36, [R20+0x40] ;  /* 0x0000400014247984 */ /* 0x000e680000000800 */
[----:B------:R-:W2:Y:S04]  /*0c10*/  LDS R37, [R20+0x80] ;  /* 0x0000800014257984 */ /* 0x000ea80000000800 */
[----:B------:R-:W3:Y:S04]  /*0c20*/  LDS R34, [R20+0xc0] ;  /* 0x0000c00014227984 */ /* 0x000ee80000000800 */
[----:B------:R-:W-:Y:S04]  /*0c30*/  LDS R33, [R20+0x100] ;  /* 0x0001000014217984 */ /* 0x000fe80000000800 */
[----:B------:R-:W4:Y:S04]  /*0c40*/  LDS.128 R12, [R7+0x10] ;  /* 0x00001000070c7984 */ /* 0x000f280000000c00 */
[----:B------:R-:W5:Y:S04]  /*0c50*/  LDS R32, [R20+0x140] ;  /* 0x0001400014207984 */ /* 0x000f680000000800 */
[----:B------:R-:W5:Y:S01]  /*0c60*/  LDS R35, [R20+0x180] ;  /* 0x0001800014237984 */ /* 0x000f620000000800 */
[----:B0-----:R-:W-:-:S03]  /*0c70*/  FFMA R17, R8, R31, R17 ;  /* 0x0000001f08117223 */ /* 0x001fc60000000011 */
[----:B------:R-:W0:Y:S01]  /*0c80*/  LDS R8, [R20+0x1c0] ;  /* 0x0001c00014087984 */ /* 0x000e220000000800 */
[----:B-1----:R-:W-:-:S03]  /*0c90*/  FFMA R36, R36, R9, R17 ;  /* 0x0000000924247223 */ /* 0x002fc60000000011 */
[----:B------:R-:W-:Y:S04]  /*0ca0*/  LDS R31, [R20+0x200] ;  /* 0x00020000141f7984 */ /* 0x000fe80000000800 */
[----:B------:R-:W1:Y:S01]  /*0cb0*/  LDS.128 R16, [R7+0x20] ;  /* 0x0000200007107984 */ /* 0x000e620000000c00 */
[----:B--2---:R-:W-:-:S04]  /*0cc0*/  FFMA R37, R37, R10, R36 ;  /* 0x0000000a25257223 */ /* 0x004fc80000000024 */
[----:B---3--:R-:W-:-:S04]  /*0cd0*/  FFMA R11, R34, R11, R37 ;  /* 0x0000000b220b7223 */ /* 0x008fc80000000025 */
[----:B----4-:R-:W-:Y:S02]  /*0ce0*/  FFMA R11, R12, R33, R11 ;  /* 0x000000210c0b7223 */ /* 0x010fe4000000000b */
[----:B------:R-:W2:Y:S02]  /*0cf0*/  LDS R12, [R20+0x240] ;  /* 0x00024000140c7984 */ /* 0x000ea40000000800 */
[----:B-----5:R-:W-:Y:S02]  /*0d00*/  FFMA R32, R32, R13, R11 ;  /* 0x0000000d20207223 */ /* 0x020fe4000000000b */
[----:B------:R-:W3:Y:S02]  /*0d10*/  LDS R13, [R20+0x280] ;  /* 0x00028000140d7984 */ /* 0x000ee40000000800 */
[----:B------:R-:W-:Y:S02]  /*0d20*/  FFMA R35, R35, R14, R32 ;  /* 0x0000000e23237223 */ /* 0x000fe40000000020 */
[----:B------:R-:W4:Y:S04]  /*0d30*/  LDS R14, [R20+0x2c0] ;  /* 0x0002c000140e7984 */ /* 0x000f280000000800 */
[----:B------:R-:W-:Y:S01]  /*0d40*/  LDS R32, [R20+0x340] ;  /* 0x0003400014207984 */ /* 0x000fe20000000800 */
[----:B0-----:R-:W-:-:S03]  /*0d50*/  FFMA R35, R8, R15, R35 ;  /* 0x0000000f08237223 */ /* 0x001fc60000000023 */
[----:B------:R-:W-:Y:S04]  /*0d60*/  LDS R15, [R20+0x300] ;  /* 0x00030000140f7984 */ /* 0x000fe80000000800 */
[----:B------:R-:W0:Y:S01]  /*0d70*/  LDS.128 R8, [R7+0x30] ;  /* 0x0000300007087984 */ /* 0x000e220000000c00 */
[----:B-1----:R-:W-:-:S03]  /*0d80*/  FFMA R35, R16, R31, R35 ;  /* 0x0000001f10237223 */ /* 0x002fc60000000023 */
[----:B------:R-:W1:Y:S04]  /*0d90*/  LDS R31, [R20+0x380] ;  /* 0x00038000141f7984 */ /* 0x000e680000000800 */
[----:B------:R-:W5:Y:S01]  /*0da0*/  LDS R16, [R20+0x3c0] ;  /* 0x0003c00014107984 */ /* 0x000f620000000800 */
[----:B--2---:R-:W-:-:S04]  /*0db0*/  FFMA R12, R12, R17, R35 ;  /* 0x000000110c0c7223 */ /* 0x004fc80000000023 */
[----:B---3--:R-:W-:-:S04]  /*0dc0*/  FFMA R13, R13, R18, R12 ;  /* 0x000000120d0d7223 */ /* 0x008fc8000000000c */
[----:B----4-:R-:W-:-:S04]  /*0dd0*/  FFMA R13, R14, R19, R13 ;  /* 0x000000130e0d7223 */ /* 0x010fc8000000000d */
[----:B0-----:R-:W-:-:S04]  /*0de0*/  FFMA R13, R8, R15, R13 ;  /* 0x0000000f080d7223 */ /* 0x001fc8000000000d */
[----:B------:R-:W-:-:S04]  /*0df0*/  FFMA R32, R32, R9, R13 ;  /* 0x0000000920207223 */ /* 0x000fc8000000000d */
[----:B-1----:R-:W-:-:S04]  /*0e00*/  FFMA R31, R31, R10, R32 ;  /* 0x0000000a1f1f7223 */ /* 0x002fc80000000020 */
[----:B-----5:R-:W-:Y:S01]  /*0e10*/  FFMA R31, R16, R11, R31 ;  /* 0x0000000b101f7223 */ /* 0x020fe2000000001f */
[----:B------:R-:W-:Y:S06]  /*0e20*/  BAR.SYNC.DEFER_BLOCKING 0x0 ;  /* 0x0000000000007b1d */ /* 0x000fec0000010000 */
[----:B------:R-:W-:Y:S05]  /*0e30*/  @P0 BRA `(.L_x_2) ;  /* 0xfffffff400240947 */ /* 0x000fea000383ffff */
.L_x_1:
[----:B------:R-:W-:-:S13]  /*0e40*/  LOP3.LUT P0, R6, R29, 0x3, RZ, 0xc0, !PT ;  /* 0x000000031d067812 */ /* 0x000fda000780c0ff */
[----:B------:R-:W-:Y:S05]  /*0e50*/  @!P0 BRA `(.L_x_0) ;  /* 0x00000008007c8947 */ /* 0x000fea0003800000 */
[----:B------:R-:W-:Y:S02]  /*0e60*/  ISETP.NE.AND P0, PT, R6, 0x1, PT ;  /* 0x000000010600780c */ /* 0x000fe40003f05270 */
[----:B------:R-:W-:-:S04]  /*0e70*/  LOP3.LUT R29, R29, 0x1, RZ, 0xc0, !PT ;  /* 0x000000011d1d7812 */ /* 0x000fc800078ec0ff */
[----:B------:R-:W-:-:S07]  /*0e80*/  ISETP.NE.U32.AND P1, PT, R29, 0x1, PT ;  /* 0x000000011d00780c */ /* 0x000fce0003f25070 */
[----:B------:R-:W-:Y:S06]  /*0e90*/  @!P0 BRA `(.L_x_3) ;  /* 0x0000000400908947 */ /* 0x000fec0003800000 */
[----:B------:R-:W0:Y:S01]  /*0ea0*/  LDC.64 R24, c[0x0][0x380] ;  /* 0x0000e000ff187b82 */ /* 0x000e220000000a00 */
[C---:B------:R-:W-:Y:S02]  /*0eb0*/  LEA R18, R0.reuse, R3, 0x4 ;  /* 0x0000000300127211 */ /* 0x040fe400078e20ff */
[----:B------:R-:W-:-:S03]  /*0ec0*/  LEA R9, R0, R21, 0x4 ;  /* 0x0000001500097211 */ /* 0x000fc600078e20ff */
[----:B------:R-:W-:Y:S02]  /*0ed0*/  IMAD R13, R18, R5, R4 ;  /* 0x00000005120d7224 */ /* 0x000fe400078e0204 */
[----:B------:R-:W1:Y:S01]  /*0ee0*/  LDC.64 R16, c[0x0][0x388] ;  /* 0x0000e200ff107b82 */ /* 0x000e620000000a00 */
[----:B0-----:R-:W-:-:S05]  /*0ef0*/  IMAD.WIDE R24, R9, 0x4, R24 ;  /* 0x0000000409187825 */ /* 0x001fca00078e0218 */
[----:B------:R-:W2:Y:S01]  /*0f00*/  LDG.E R19, desc[UR8][R24.64] ;  /* 0x0000000818137981 */ /* 0x000ea2000c1e1900 */
[----:B-1----:R-:W-:-:S05]  /*0f10*/  IMAD.WIDE.U32 R12, R13, 0x4, R16 ;  /* 0x000000040d0c7825 */ /* 0x002fca00078e0010 */
[----:B------:R-:W3:Y:S01]  /*0f20*/  LDG.E R27, desc[UR8][R12.64] ;  /* 0x000000080c1b7981 */ /* 0x000ee2000c1e1900 */
[----:B------:R-:W-:-:S04]  /*0f30*/  UIADD3 UR5, UPT, UPT, UR4, 0x400, URZ ;  /* 0x0000040004057890 */ /* 0x000fc8000fffe0ff */
[----:B------:R-:W-:Y:S01]  /*0f40*/  ULEA UR5, UR6, UR5, 0x18 ;  /* 0x0000000506057291 */ /* 0x000fe2000f8ec0ff */
[----:B------:R-:W-:-:S05]  /*0f50*/  LEA R28, R2, R7, 0x2 ;  /* 0x00000007021c7211 */ /* 0x000fca00078e10ff */
[----:B------:R-:W-:-:S04]  /*0f60*/  LEA R6, R2, UR5, 0x2 ;  /* 0x0000000502067c11 */ /* 0x000fc8000f8e10ff */
[----:B------:R-:W-:Y:S02]  /*0f70*/  LEA R30, R3, R6, 0x6 ;  /* 0x00000006031e7211 */ /* 0x000fe400078e30ff */
[----:B------:R-:W-:Y:S01]  /*0f80*/  IADD3 R18, PT, PT, R18, 0x10, RZ ;  /* 0x0000001012127810 */ /* 0x000fe20007ffe0ff */
        /* <DEDUP_REMOVED lines=11> */
[----:B------:R-:W5:Y:S04]  /*1040*/  LDS R19, [R6+0x180] ;  /* 0x0001800006137984 */ /* 0x000f680000000800 */
[----:B------:R-:W5:Y:S04]  /*1050*/  LDS R20, [R6+0x1c0] ;  /* 0x0001c00006147984 */ /* 0x000f680000000800 */
[----:B------:R-:W-:Y:S01]  /*1060*/  LDS R35, [R6+0x280] ;  /* 0x0002800006237984 */ /* 0x000fe20000000800 */
[----:B0-----:R-:W-:-:S03]  /*1070*/  FFMA R8, R8, R26, R31 ;  /* 0x0000001a08087223 */ /* 0x001fc6000000001f */
[----:B------:R-:W-:Y:S01]  /*1080*/  LDS R31, [R6+0x300] ;  /* 0x00030000061f7984 */ /* 0x000fe20000000800 */
[----:B-1----:R-:W-:-:S03]  /*1090*/  FFMA R9, R29, R9, R8 ;  /* 0x000000091d097223 */ /* 0x002fc60000000008 */
[----:B------:R-:W-:Y:S01]  /*10a0*/  LDS R29, [R6+0x200] ;  /* 0x00020000061d7984 */ /* 0x000fe20000000800 */
[----:B--2---:R-:W-:-:S03]  /*10b0*/  FFMA R10, R32, R10, R9 ;  /* 0x0000000a200a7223 */ /* 0x004fc60000000009 */
[----:B------:R-:W-:Y:S01]  /*10c0*/  LDS R32, [R6+0x2c0] ;  /* 0x0002c00006207984 */ /* 0x000fe20000000800 */
[----:B---3--:R-:W-:-:S03]  /*10d0*/  FFMA R11, R33, R11, R10 ;  /* 0x0000000b210b7223 */ /* 0x008fc6000000000a */
[----:B------:R-:W-:Y:S04]  /*10e0*/  LDS R33, [R6+0x380] ;  /* 0x0003800006217984 */ /* 0x000fe80000000800 */
[----:B------:R-:W-:Y:S01]  /*10f0*/  LDS R26, [R6+0x3c0] ;  /* 0x0003c000061a7984 */ /* 0x000fe20000000800 */
[----:B----4-:R-:W-:-:S03]  /*1100*/  FFMA R11, R12, R34, R11 ;  /* 0x000000220c0b7223 */ /* 0x010fc6000000000b */
[----:B------:R-:W-:Y:S01]  /*1110*/  LDS R34, [R6+0x240] ;  /* 0x0002400006227984 */ /* 0x000fe20000000800 */
[----:B-----5:R-:W-:Y:S01]  /*1120*/  FFMA R22, R22, R13, R11 ;  /* 0x0000000d16167223 */ /* 0x020fe2000000000b */
[----:B------:R-:W-:Y:S02]  /*1130*/  IMAD R13, R18, R5, R4 ;  /* 0x00000005120d7224 */ /* 0x000fe400078e0204 */
[----:B------:R-:W0:Y:S01]  /*1140*/  LDS.128 R8, [R7+0x20] ;  /* 0x0000200007087984 */ /* 0x000e220000000c00 */
[----:B------:R-:W-:Y:S01]  /*1150*/  FFMA R19, R19, R14, R22 ;  /* 0x0000000e13137223 */ /* 0x000fe20000000016 */
[----:B------:R-:W-:Y:S02]  /*1160*/  IMAD.WIDE.U32 R12, R13, 0x4, R16 ;  /* 0x000000040d0c7825 */ /* 0x000fe400078e0010 */
[----:B------:R-:W-:Y:S02]  /*1170*/  LDS R22, [R6+0x340] ;  /* 0x0003400006167984 */ /* 0x000fe40000000800 */
[----:B------:R-:W-:-:S02]  /*1180*/  FFMA R37, R20, R15, R19 ;  /* 0x0000000f14257223 */ /* 0x000fc40000000013 */
[----:B------:R-:W1:Y:S01]  /*1190*/  LDS.128 R16, [R7+0x30] ;  /* 0x0000300007107984 */ /* 0x000e620000000c00 */
[----:B------:R-:W-:Y:S06]  /*11a0*/  BAR.SYNC.DEFER_BLOCKING 0x0 ;  /* 0x0000000000007b1d */ /* 0x000fec0000010000 */
[----:B------:R-:W2:Y:S04]  /*11b0*/  LDG.E R25, desc[UR8][R24.64+0x40] ;  /* 0x0000400818197981 */ /* 0x000ea8000c1e1900 */
[----:B------:R-:W3:Y:S01]  /*11c0*/  LDG.E R36, desc[UR8][R12.64] ;  /* 0x000000080c247981 */ /* 0x000ee2000c1e1900 */
[----:B0-----:R-:W-:-:S04]  /*11d0*/  FFMA R37, R8, R29, R37 ;  /* 0x0000001d08257223 */ /* 0x001fc80000000025 */
[----:B------:R-:W-:-:S04]  /*11e0*/  FFMA R34, R34, R9, R37 ;  /* 0x0000000922227223 */ /* 0x000fc80000000025 */
[----:B------:R-:W-:-:S04]  /*11f0*/  FFMA R35, R35, R10, R34 ;  /* 0x0000000a23237223 */ /* 0x000fc80000000022 */
[----:B------:R-:W-:-:S04]  /*1200*/  FFMA R35, R32, R11, R35 ;  /* 0x0000000b20237223 */ /* 0x000fc80000000023 */
[----:B-1----:R-:W-:-:S04]  /*1210*/  FFMA R31, R16, R31, R35 ;  /* 0x0000001f101f7223 */ /* 0x002fc80000000023 */
[----:B------:R-:W-:-:S04]  /*1220*/  FFMA R22, R22, R17, R31 ;  /* 0x0000001116167223 */ /* 0x000fc8000000001f */
[----:B------:R-:W-:-:S04]  /*1230*/  FFMA R33, R33, R18, R22 ;  /* 0x0000001221217223 */ /* 0x000fc80000000016 */
[----:B------:R-:W-:Y:S01]  /*1240*/  FFMA R35, R26, R19, R33 ;  /* 0x000000131a237223 */ /* 0x000fe20000000021 */
        /* <DEDUP_REMOVED lines=14> */
[----:B------:R-:W-:Y:S04]  /*1330*/  LDS R33, [R6+0x200] ;  /* 0x0002000006217984 */ /* 0x000fe80000000800 */
[----:B------:R-:W5:Y:S01]  /*1340*/  LDS.128 R16, [R7+0x20] ;  /* 0x0000200007107984 */ /* 0x000f620000000c00 */
[----:B0-----:R-:W-:-:S03]  /*1350*/  FFMA R27, R12, R27, R35 ;  /* 0x0000001b0c1b7223 */ /* 0x001fc60000000023 */
[----:B------:R-:W0:Y:S01]  /*1360*/  LDS R26, [R6+0x240] ;  /* 0x00024000061a7984 */ /* 0x000e220000000800 */
[----:B-1----:R-:W-:-:S03]  /*1370*/  FFMA R20, R20, R13, R27 ;  /* 0x0000000d14147223 */ /* 0x002fc6000000001b */
[----:B------:R-:W1:Y:S01]  /*1380*/  LDS R27, [R6+0x280] ;  /* 0x00028000061b7984 */ /* 0x000e620000000800 */
[----:B--2---:R-:W-:-:S03]  /*1390*/  FFMA R29, R29, R14, R20 ;  /* 0x0000000e1d1d7223 */ /* 0x004fc60000000014 */
[----:B------:R-:W2:Y:S01]  /*13a0*/  LDS R20, [R6+0x2c0] ;  /* 0x0002c00006147984 */ /* 0x000ea20000000800 */
[----:B---3--:R-:W-:-:S03]  /*13b0*/  FFMA R35, R24, R15, R29 ;  /* 0x0000000f18237223 */ /* 0x008fc6000000001d */
[----:B------:R-:W-:Y:S04]  /*13c0*/  LDS R29, [R6+0x300] ;  /* 0x00030000061d7984 */ /* 0x000fe80000000800 */
[----:B------:R-:W3:Y:S01]  /*13d0*/  LDS.128 R12, [R7+0x30] ;  /* 0x00003000070c7984 */ /* 0x000ee20000000c00 */
[----:B----4-:R-:W-:-:S03]  /*13e0*/  FFMA R35, R8, R25, R35 ;  /* 0x0000001908237223 */ /* 0x010fc60000000023 */
[----:B------:R-:W4:Y:S04]  /*13f0*/  LDS R24, [R6+0x340] ;  /* 0x0003400006187984 */ /* 0x000f280000000800 */
[----:B------:R-:W4:Y:S01]  /*1400*/  LDS R25, [R6+0x380] ;  /* 0x0003800006197984 */ /* 0x000f220000000800 */
[----:B-----5:R-:W-:-:S03]  /*1410*/  FFMA R28, R28, R9, R35 ;  /* 0x000000091c1c7223 */ /* 0x020fc60000000023 */
[----:B------:R-:W5:Y:S01]  /*1420*/  LDS R8, [R6+0x3c0] ;  /* 0x0003c00006087984 */ /* 0x000f620000000800 */
[----:B------:R-:W-:-:S04]  /*1430*/  FFMA R31, R31, R10, R28 ;  /* 0x0000000a1f1f7223 */ /* 0x000fc8000000001c */
[----:B------:R-:W-:-:S04]  /*1440*/  FFMA R11, R22, R11, R31 ;  /* 0x0000000b160b7223 */ /* 0x000fc8000000001f */
[----:B------:R-:W-:-:S04]  /*1450*/  FFMA R11, R16, R33, R11 ;  /* 0x00000021100b7223 */ /* 0x000fc8000000000b */
[----:B0-----:R-:W-:-:S04]  /*1460*/  FFMA R26, R26, R17, R11 ;  /* 0x000000111a1a7223 */ /* 0x001fc8000000000b */
[----:B-1----:R-:W-:-:S04]  /*1470*/  FFMA R27, R27, R18, R26 ;  /* 0x000000121b1b7223 */ /* 0x002fc8000000001a */
[----:B--2---:R-:W-:-:S04]  /*1480*/  FFMA R19, R20, R19, R27 ;  /* 0x0000001314137223 */ /* 0x004fc8000000001b */
[----:B---3--:R-:W-:-:S04]  /*1490*/  FFMA R19, R12, R29, R19 ;  /* 0x0000001d0c137223 */ /* 0x008fc80000000013 */
[----:B----4-:R-:W-:-:S04]  /*14a0*/  FFMA R24, R24, R13, R19 ;  /* 0x0000000d18187223 */ /* 0x010fc80000000013 */
[----:B------:R-:W-:-:S04]  /*14b0*/  FFMA R25, R25, R14, R24 ;  /* 0x0000000e19197223 */ /* 0x000fc80000000018 */
[----:B-----5:R-:W-:Y:S01]  /*14c0*/  FFMA R31, R8, R15, R25 ;  /* 0x0000000f081f7223 */ /* 0x020fe20000000019 */
[----:B------:R-:W-:Y:S06]  /*14d0*/  BAR.SYNC.DEFER_BLOCKING 0x0 ;  /* 0x0000000000007b1d */ /* 0x000fec0000010000 */
.L_x_3:
[----:B------:R-:W-:Y:S05]  /*14e0*/  @P1 BRA `(.L_x_0) ;  /* 0x0000000000d81947 */ /* 0x000fea0003800000 */
[----:B------:R-:W0:Y:S01]  /*14f0*/  LDC.64 R8, c[0x0][0x380] ;  /* 0x0000e000ff087b82 */ /* 0x000e220000000a00 */
[C---:B------:R-:W-:Y:S02]  /*1500*/  LEA R6, R0.reuse, R3, 0x4 ;  /* 0x0000000300067211 */ /* 0x040fe400078e20ff */
[----:B------:R-:W-:-:S03]  /*1510*/  LEA R21, R0, R21, 0x4 ;  /* 0x0000001500157211 */ /* 0x000fc600078e20ff */
[----:B------:R-:W-:Y:S02]  /*1520*/  IMAD R11, R6, R5, R4 ;  /* 0x00000005060b7224 */ /* 0x000fe400078e0204 */
[----:B------:R-:W1:Y:S01]  /*1530*/  LDC.64 R12, c[0x0][0x388] ;  /* 0x0000e200ff0c7b82 */ /* 0x000e620000000a00 */
[----:B0-----:R-:W-:-:S05]  /*1540*/  IMAD.WIDE R8, R21, 0x4, R8 ;  /* 0x0000000415087825 */ /* 0x001fca00078e0208 */
[----:B------:R-:W2:Y:S01]  /*1550*/  LDG.E R6, desc[UR8][R8.64] ;  /* 0x0000000808067981 */ /* 0x000ea2000c1e1900 */
[----:B-1----:R-:W-:-:S06]  /*1560*/  IMAD.WIDE.U32 R12, R11, 0x4, R12 ;  /* 0x000000040b0c7825 */ /* 0x002fcc00078e000c */
[----:B------:R-:W3:Y:S01]  /*1570*/  LDG.E R12, desc[UR8][R12.64] ;  /* 0x000000080c0c7981 */ /* 0x000ee2000c1e1900 */
[----:B------:R-:W-:-:S04]  /*1580*/  UIADD3 UR4, UPT, UPT, UR4, 0x400, URZ ;  /* 0x0000040004047890 */ /* 0x000fc8000fffe0ff */
[----:B------:R-:W-:Y:S01]  /*1590*/  ULEA UR4, UR6, UR4, 0x18 ;  /* 0x0000000406047291 */ /* 0x000fe2000f8ec0ff */
[----:B------:R-:W-:-:S05]  /*15a0*/  LEA R15, R2, R7, 0x2 ;  /* 0x00000007020f7211 */ /* 0x000fca00078e10ff */
[----:B------:R-:W-:-:S04]  /*15b0*/  LEA R0, R2, UR4, 0x2 ;  /* 0x0000000402007c11 */ /* 0x000fc8000f8e10ff */
        /* <DEDUP_REMOVED lines=26> */
[----:B------:R-:W4:Y:S01]  /*1760*/  LDS R10, [R0+0x340] ;  /* 0x00034000000a7984 */ /* 0x000f220000000800 */
[----:B-----5:R-:W-:-:S03]  /*1770*/  FFMA R2, R2, R17, R3 ;  /* 0x0000001102027223 */ /* 0x020fc60000000003 */
[----:B------:R-:W5:Y:S04]  /*1780*/  LDS R16, [R0+0x380] ;  /* 0x0003800000107984 */ /* 0x000f680000000800 */
        /* <DEDUP_REMOVED lines=9> */
[----:B-----5:R-:W-:-:S04]  /*1820*/  FFMA R16, R16, R30, R9 ;  /* 0x0000001e10107223 */ /* 0x020fc80000000009 */
[----:B------:R-:W-:Y:S01]  /*1830*/  FFMA R31, R3, R31, R16 ;  /* 0x0000001f031f7223 */ /* 0x000fe20000000010 */
[----:B------:R-:W-:Y:S06]  /*1840*/  BAR.SYNC.DEFER_BLOCKING 0x0 ;  /* 0x0000000000007b1d */ /* 0x000fec0000010000 */
.L_x_0:
[----:B------:R-:W-:-:S04]  /*1850*/  VIMNMX R0, PT, PT, R23, R4, !PT ;  /* 0x0000000417007248 */ /* 0x000fc80007fe0100 */
[----:B------:R-:W-:-:S13]  /*1860*/  ISETP.GE.AND P0, PT, R0, R5, PT ;  /* 0x000000050000720c */ /* 0x000fda0003f06270 */
[----:B------:R-:W-:Y:S05]  /*1870*/  @P0 EXIT ;  /* 0x000000000000094d */ /* 0x000fea0003800000 */
[----:B------:R-:W0:Y:S01]  /*1880*/  LDC.64 R2, c[0x0][0x390] ;  /* 0x0000e400ff027b82 */ /* 0x000e220000000a00 */
[----:B------:R-:W-:-:S04]  /*1890*/  IMAD R5, R23, R5, R4 ;  /* 0x0000000517057224 */ /* 0x000fc800078e0204 */
[----:B0-----:R-:W-:-:S05]  /*18a0*/  IMAD.WIDE.U32 R2, R5, 0x4, R2 ;  /* 0x0000000405027825 */ /* 0x001fca00078e0002 */
[----:B------:R-:W-:Y:S01]  /*18b0*/  STG.E desc[UR8][R2.64], R31 ;  /* 0x0000001f02007986 */ /* 0x000fe2000c101908 */
[----:B------:R-:W-:Y:S05]  /*18c0*/  EXIT ;  /* 0x000000000000794d */ /* 0x000fea0003800000 */
.L_x_4:
[----:B------:R-:W-:-:S00]  /*18d0*/  BRA `(.L_x_4) ;  /* 0xfffffffc00fc7947 */ /* 0x000fc0000383ffff */
[----:B------:R-:W-:-:S00]  /*18e0*/  NOP ;  /* 0x0000000000007918 */ /* 0x000fc00000000000 */
        /* <DEDUP_REMOVED lines=9> */
.L_x_11:


//--------------------- .text._Z9matrixMulPfS_S_i --------------------------
	.section	.text._Z9matrixMulPfS_S_i,"ax",@progbits
	.align	128
        .global         _Z9matrixMulPfS_S_i
        .type           _Z9matrixMulPfS_S_i,@function
        .size           _Z9matrixMulPfS_S_i,(.L_x_12 - _Z9matrixMulPfS_S_i)
        .other          _Z9matrixMulPfS_S_i,@"STO_CUDA_ENTRY STV_DEFAULT"
_Z9matrixMulPfS_S_i:
.text._Z9matrixMulPfS_S_i:
[----:B------:R-:W-:Y:S01]  /*0000*/  LDC R1, c[0x0][0x37c] ;  /* 0x0000df00ff017b82 */ /* 0x000fe20000000800 */
[----:B------:R-:W0:Y:S07]  /*0010*/  S2R R0, SR_TID.Y ;  /* 0x0000000000007919 */ /* 0x000e2e0000002200 */
[----:B------:R-:W0:Y:S01]  /*0020*/  S2UR UR4, SR_CTAID.Y ;  /* 0x00000000000479c3 */ /* 0x000e220000002600 */
[----:B------:R-:W1:Y:S01]  /*0030*/  LDCU UR20, c[0x0][0x398] ;  /* 0x00007300ff1477ac */ /* 0x000e620008000800 */
[----:B------:R-:W2:Y:S06]  /*0040*/  S2R R3, SR_TID.X ;  /* 0x0000000000037919 */ /* 0x000eac0000002100 */
[----:B------:R-:W0:Y:S08]  /*0050*/  LDC R13, c[0x0][0x364] ;  /* 0x0000d900ff0d7b82 */ /* 0x000e300000000800 */
[----:B------:R-:W2:Y:S08]  /*0060*/  S2UR UR5, SR_CTAID.X ;  /* 0x00000000000579c3 */ /* 0x000eb00000002500 */
[----:B------:R-:W2:Y:S01]  /*0070*/  LDC R2, c[0x0][0x360] ;  /* 0x0000d800ff027b82 */ /* 0x000ea20000000800 */
[----:B0-----:R-:W-:-:S02]  /*0080*/  IMAD R13, R13, UR4, R0 ;  /* 0x000000040d0d7c24 */ /* 0x001fc4000f8e0200 */
[----:B--2---:R-:W-:-:S05]  /*0090*/  IMAD R0, R2, UR5, R3 ;  /* 0x0000000502007c24 */ /* 0x004fca000f8e0203 */
[----:B------:R-:W-:-:S04]  /*00a0*/  VIMNMX R2, PT, PT, R13, R0, !PT ;  /* 0x000000000d027248 */ /* 0x000fc80007fe0100 */
[----:B-1----:R-:W-:-:S13]  /*00b0*/  ISETP.GE.AND P0, PT, R2, UR20, PT ;  /* 0x0000001402007c0c */ /* 0x002fda000bf06270 */
[----:B------:R-:W-:Y:S05]  /*00c0*/  @P0 EXIT ;  /* 0x000000000000094d */ /* 0x000fea0003800000 */
[----:B------:R-:W-:Y:S01]  /*00d0*/  UISETP.GE.U32.AND UP0, UPT, UR20, 0x8, UPT ;  /* 0x000000081400788c */ /* 0x000fe2000bf06070 */
[----:B------:R-:W-:Y:S02]  /*00e0*/  HFMA2 R12, -RZ, RZ, 0, 0 ;  /* 0x00000000ff0c7431 */ /* 0x000fe400000001ff */
[----:B------:R-:W-:Y:S01]  /*00f0*/  IMAD R13, R13, UR20, RZ ;  /* 0x000000140d0d7c24 */ /* 0x000fe2000f8e02ff */
[----:B------:R-:W-:Y:S01]  /*0100*/  UMOV UR4, URZ ;  /* 0x000000ff00047c82 */ /* 0x000fe20008000000 */
[----:B------:R-:W0:Y:S04]  /*0110*/  LDCU.64 UR18, c[0x0][0x358] ;  /* 0x00006b00ff1277ac */ /* 0x000e280008000a00 */
[----:B------:R-:W-:Y:S05]  /*0120*/  BRA.U !UP0, `(.L_x_5) ;  /* 0x0000000508047547 */ /* 0x000fea000b800000 */
[----:B------:R-:W1:Y:S01]  /*0130*/  LDCU.128 UR24, c[0x0][0x380] ;  /* 0x00007000ff1877ac */ /* 0x000e620008000c00 */
[----:B------:R-:W-:Y:S02]  /*0140*/  MOV R12, RZ ;  /* 0x000000ff000c7202 */ /* 0x000fe40000000f00 */
[----:B------:R-:W-:Y:S01]  /*0150*/  MOV R14, R0 ;  /* 0x00000000000e7202 */ /* 0x000fe20000000f00 */
[----:B------:R-:W-:-:S04]  /*0160*/  ULOP3.LUT UR4, UR20, 0x7ffffff8, URZ, 0xc0, !UPT ;  /* 0x7ffffff814047892 */ /* 0x000fc8000f8ec0ff */
[----:B------:R-:W-:Y:S01]  /*0170*/  UIADD3 UR5, UPT, UPT, -UR4, URZ, URZ ;  /* 0x000000ff04057290 */ /* 0x000fe2000fffe1ff */
[----:B-1----:R-:W-:Y:S01]  /*0180*/  MOV R2, UR24 ;  /* 0x0000001800027c02 */ /* 0x002fe20008000f00 */
[----:B------:R-:W-:Y:S01]  /*0190*/  UIMAD.WIDE UR6, UR20, 0x8, UR26 ;  /* 0x00000008140678a5 */ /* 0x000fe2000f8e021a */
[----:B------:R-:W-:Y:S01]  /*01a0*/  MOV R3, UR25 ;  /* 0x0000001900037c02 */ /* 0x000fe20008000f00 */
[----:B------:R-:W-:Y:S02]  /*01b0*/  UIMAD.WIDE UR8, UR20, 0xc, UR26 ;  /* 0x0000000c140878a5 */ /* 0x000fe4000f8e021a */
[----:B------:R-:W-:Y:S01]  /*01c0*/  UIMAD.WIDE UR10, UR20, 0x10, UR26 ;  /* 0x00000010140a78a5 */ /* 0x000fe2000f8e021a */
[----:B------:R-:W-:Y:S01]  /*01d0*/  IMAD.WIDE.U32 R2, R13, 0x4, R2 ;  /* 0x000000040d027825 */ /* 0x000fe200078e0002 */
[----:B------:R-:W-:Y:S02]  /*01e0*/  UIMAD.WIDE UR12, UR20, 0x14, UR26 ;  /* 0x00000014140c78a5 */ /* 0x000fe4000f8e021a */
[----:B------:R-:W-:Y:S01]  /*01f0*/  UIMAD.WIDE UR14, UR20, 0x18, UR26 ;  /* 0x00000018140e78a5 */ /* 0x000fe2000f8e021a */
[----:B------:R-:W-:Y:S01]  /*0200*/  IADD3 R2, P0, PT, R2, 0x10, RZ ;  /* 0x0000001002027810 */ /* 0x000fe20007f1e0ff */
[----:B------:R-:W-:-:S03]  /*0210*/  UIMAD.WIDE UR16, UR20, 0x1c, UR26 ;  /* 0x0000001c141078a5 */ /* 0x000fc6000f8e021a */
[----:B------:R-:W-:-:S09]  /*0220*/  IADD3.X R3, PT, PT, RZ, R3, RZ, P0, !PT ;  /* 0x00000003ff037210 */ /* 0x000fd200007fe4ff */
.L_x_6:
[----:B------:R-:W-:Y:S01]  /*0230*/  UIMAD.WIDE UR22, UR20, 0x4, UR26 ;  /* 0x00000004141678a5 */ /* 0x000fe2000f8e021a */
[----:B------:R-:W-:Y:S02]  /*0240*/  IMAD.MOV.U32 R23, RZ, RZ, 0x4 ;  /* 0x00000004ff177424 */ /* 0x000fe400078e00ff */
[----:B------:R-:W-:Y:S01]  /*0250*/  HFMA2 R11, -RZ, RZ, 0, 2.384185791015625e-07 ;  /* 0x00000004ff0b7431 */ /* 0x000fe200000001ff */
[----:B------:R-:W-:Y:S01]  /*0260*/  MOV R25, 0x4 ;  /* 0x0000000400197802 */ /* 0x000fe20000000f00 */
[----:B0-----:R-:W2:Y:S01]  /*0270*/  LDG.E R21, desc[UR18][R2.64+-0x10] ;  /* 0xfffff01202157981 */ /* 0x001ea2000c1e1900 */
[C---:B------:R-:W-:Y:S01]  /*0280*/  IMAD.WIDE R22, R14.reuse, R23, UR26 ;  /* 0x0000001a0e167e25 */ /* 0x040fe2000f8e0217 */
[----:B------:R-:W-:Y:S02]  /*0290*/  MOV R8, UR22 ;  /* 0x0000001600087c02 */ /* 0x000fe40008000f00 */
[----:B------:R-:W-:Y:S01]  /*02a0*/  MOV R9, UR23 ;  /* 0x0000001700097c02 */ /* 0x000fe20008000f00 */
[----:B------:R-:W3:Y:S02]  /*02b0*/  LDG.E R19, desc[UR18][R2.64+-0xc] ;  /* 0xfffff41202137981 */ /* 0x000ee4000c1e1900 */
[----:B------:R-:W-:-:S02]  /*02c0*/  IMAD.WIDE R8, R14, 0x4, R8 ;  /* 0x000000040e087825 */ /* 0x000fc400078e0208 */
[----:B------:R-:W2:Y:S01]  /*02d0*/  LDG.E R22, desc[UR18][R22.64] ;  /* 0x0000001216167981 */ /* 0x000ea2000c1e1900 */
[----:B------:R-:W-:Y:S01]  /*02e0*/  MOV R5, 0x4 ;  /* 0x0000000400057802 */ /* 0x000fe20000000f00 */
[C---:B------:R-:W-:Y:S02]  /*02f0*/  IMAD.WIDE R24, R14.reuse, R25, UR6 ;  /* 0x000000060e187e25 */ /* 0x040fe4000f8e0219 */
[----:B------:R0:W3:Y:S02]  /*0300*/  LDG.E R20, desc[UR18][R8.64] ;  /* 0x0000001208147981 */ /* 0x0000e4000c1e1900 */
[----:B------:R-:W-:Y:S02]  /*0310*/  IMAD.WIDE R10, R14, R11, UR8 ;  /* 0x000000080e0a7e25 */ /* 0x000fe4000f8e020b */
[----:B------:R-:W4:Y:S04]  /*0320*/  LDG.E R18, desc[UR18][R24.64] ;  /* 0x0000001218127981 */ /* 0x000f28000c1e1900 */
[----:B------:R-:W4:Y:S01]  /*0330*/  LDG.E R17, desc[UR18][R2.64+-0x8] ;  /* 0xfffff81202117981 */ /* 0x000f22000c1e1900 */
[----:B0-----:R-:W-:-:S02]  /*0340*/  HFMA2 R9, -RZ, RZ, 0, 2.384185791015625e-07 ;  /* 0x00000004ff097431 */ /* 0x001fc400000001ff */
[----:B------:R-:W-:Y:S01]  /*0350*/  IMAD.MOV.U32 R7, RZ, RZ, 0x4 ;  /* 0x00000004ff077424 */ /* 0x000fe200078e00ff */
[----:B------:R0:W5:Y:S01]  /*0360*/  LDG.E R16, desc[UR18][R10.64] ;  /* 0x000000120a107981 */ /* 0x000162000c1e1900 */
[----:B------:R-:W-:-:S03]  /*0370*/  IMAD.WIDE R4, R14, R5, UR10 ;  /* 0x0000000a0e047e25 */ /* 0x000fc6000f8e0205 */
[----:B------:R-:W5:Y:S01]  /*0380*/  LDG.E R15, desc[UR18][R2.64+-0x4] ;  /* 0xfffffc12020f7981 */ /* 0x000f62000c1e1900 */
[C---:B------:R-:W-:Y:S01]  /*0390*/  IMAD.WIDE R6, R14.reuse, R7, UR12 ;  /* 0x0000000c0e067e25 */ /* 0x040fe2000f8e0207 */
[----:B------:R-:W-:Y:S02]  /*03a0*/  MOV R27, 0x4 ;  /* 0x00000004001b7802 */ /* 0x000fe40000000f00 */
[----:B------:R1:W5:Y:S01]  /*03b0*/  LDG.E R4, desc[UR18][R4.64] ;  /* 0x0000001204047981 */ /* 0x000362000c1e1900 */
[----:B------:R-:W-:-:S03]  /*03c0*/  IMAD.WIDE R8, R14, R9, UR14 ;  /* 0x0000000e0e087e25 */ /* 0x000fc6000f8e0209 */
[----:B------:R-:W5:Y:S01]  /*03d0*/  LDG.E R23, desc[UR18][R2.64] ;  /* 0x0000001202177981 */ /* 0x000f62000c1e1900 */
[----:B0-----:R-:W-:-:S03]  /*03e0*/  IMAD.WIDE R10, R14, R27, UR16 ;  /* 0x000000100e0a7e25 */ /* 0x001fc6000f8e021b */
[----:B------:R-:W5:Y:S04]  /*03f0*/  LDG.E R7, desc[UR18][R6.64] ;  /* 0x0000001206077981 */ /* 0x000f68000c1e1900 */
[----:B------:R-:W5:Y:S04]  /*0400*/  LDG.E R24, desc[UR18][R2.64+0x4] ;  /* 0x0000041202187981 */ /* 0x000f68000c1e1900 */
[----:B------:R-:W5:Y:S04]  /*0410*/  LDG.E R8, desc[UR18][R8.64] ;  /* 0x0000001208087981 */ /* 0x000f68000c1e1900 */
[----:B------:R-:W5:Y:S04]  /*0420*/  LDG.E R25, desc[UR18][R2.64+0x8] ;  /* 0x0000081202197981 */ /* 0x000f68000c1e1900 */
[----:B------:R-:W5:Y:S04]  /*0430*/  LDG.E R10, desc[UR18][R10.64] ;  /* 0x000000120a0a7981 */ /* 0x000f68000c1e1900 */
[----:B------:R0:W5:Y:S01]  /*0440*/  LDG.E R27, desc[UR18][R2.64+0xc] ;  /* 0x00000c12021b7981 */ /* 0x000162000c1e1900 */
[----:B------:R-:W-:-:S04]  /*0450*/  UIADD3 UR5, UPT, UPT, UR5, 0x8, URZ ;  /* 0x0000000805057890 */ /* 0x000fc8000fffe0ff */
[----:B------:R-:W-:Y:S01]  /*0460*/  UISETP.NE.AND UP0, UPT, UR5, URZ, UPT ;  /* 0x000000ff0500728c */ /* 0x000fe2000bf05270 */
[----:B-1----:R-:W-:Y:S02]  /*0470*/  MOV R5, UR20 ;  /* 0x0000001400057c02 */ /* 0x002fe40008000f00 */
[----:B0-----:R-:W-:Y:S02]  /*0480*/  IADD3 R2, P0, PT, R2, 0x20, RZ ;  /* 0x0000002002027810 */ /* 0x001fe40007f1e0ff */
[----:B------:R-:W-:Y:S02]  /*0490*/  LEA R14, R5, R14, 0x3 ;  /* 0x0000000e050e7211 */ /* 0x000fe400078e18ff */
[----:B------:R-:W-:Y:S01]  /*04a0*/  IADD3.X R3, PT, PT, RZ, R3, RZ, P0, !PT ;  /* 0x00000003ff037210 */ /* 0x000fe200007fe4ff */
[----:B--2---:R-:W-:-:S04]  /*04b0*/  FFMA R22, R21, R22, R12 ;  /* 0x0000001615167223 */ /* 0x004fc8000000000c */
[----:B---3--:R-:W-:-:S04]  /*04c0*/  FFMA R20, R19, R20, R22 ;  /* 0x0000001413147223 */ /* 0x008fc80000000016 */
[----:B----4-:R-:W-:-:S04]  /*04d0*/  FFMA R18, R17, R18, R20 ;  /* 0x0000001211127223 */ /* 0x010fc80000000014 */
[----:B-----5:R-:W-:-:S04]  /*04e0*/  FFMA R16, R15, R16, R18 ;  /* 0x000000100f107223 */ /* 0x020fc80000000012 */
[----:B------:R-:W-:-:S04]  /*04f0*/  FFMA R23, R23, R4, R16 ;  /* 0x0000000417177223 */ /* 0x000fc80000000010 */
[----:B------:R-:W-:-:S04]  /*0500*/  FFMA R24, R24, R7, R23 ;  /* 0x0000000718187223 */ /* 0x000fc80000000017 */
[----:B------:R-:W-:-:S04]  /*0510*/  FFMA R8, R25, R8, R24 ;  /* 0x0000000819087223 */ /* 0x000fc80000000018 */
[----:B------:R-:W-:Y:S01]  /*0520*/  FFMA R12, R27, R10, R8 ;  /* 0x0000000a1b0c7223 */ /* 0x000fe20000000008 */
[----:B------:R-:W-:Y:S06]  /*0530*/  BRA.U UP0, `(.L_x_6) ;  /* 0xfffffffd003c7547 */ /* 0x000fec000b83ffff */
.L_x_5:
[----:B------:R-:W-:-:S04]  /*0540*/  ULOP3.LUT UR6, UR20, 0x7, URZ, 0xc0, !UPT ;  /* 0x0000000714067892 */ /* 0x000fc8000f8ec0ff */
[----:B------:R-:W-:-:S09]  /*0550*/  UISETP.NE.AND UP0, UPT, UR6, URZ, UPT ;  /* 0x000000ff0600728c */ /* 0x000fd2000bf05270 */
[----:B------:R-:W-:Y:S05]  /*0560*/  BRA.U !UP0, `(.L_x_7) ;  /* 0x0000000508387547 */ /* 0x000fea000b800000 */
[----:B------:R-:W-:Y:S02]  /*0570*/  UISETP.GE.U32.AND UP0, UPT, UR6, 0x4, UPT ;  /* 0x000000040600788c */ /* 0x000fe4000bf06070 */
[----:B------:R-:W-:-:S04]  /*0580*/  ULOP3.LUT UR5, UR20, 0x3, URZ, 0xc0, !UPT ;  /* 0x0000000314057892 */ /* 0x000fc8000f8ec0ff */
[----:B------:R-:W-:-:S03]  /*0590*/  UISETP.NE.AND UP1, UPT, UR5, URZ, UPT ;  /* 0x000000ff0500728c */ /* 0x000fc6000bf25270 */
[----:B------:R-:W-:Y:S08]  /*05a0*/  BRA.U !UP0, `(.L_x_8) ;  /* 0x00000001087c7547 */ /* 0x000ff0000b800000 */
[----:B------:R-:W1:Y:S01]  /*05b0*/  LDC.64 R6, c[0x0][0x388] ;  /* 0x0000e200ff067b82 */ /* 0x000e620000000a00 */
[----:B------:R-:W2:Y:S01]  /*05c0*/  LDCU.64 UR6, c[0x0][0x380] ;  /* 0x00007000ff0677ac */ /* 0x000ea20008000a00 */
[----:B------:R-:W-:Y:S01]  /*05d0*/  IMAD.U32 R9, RZ, RZ, UR4 ;  /* 0x00000004ff097e24 */ /* 0x000fe2000f8e00ff */
[C---:B------:R-:W-:Y:S02]  /*05e0*/  IADD3 R3, PT, PT, R13.reuse, UR4, RZ ;  /* 0x000000040d037c10 */ /* 0x040fe4000fffe0ff */
[----:B------:R-:W-:Y:S01]  /*05f0*/  IADD3 R10, P0, PT, R13, UR4, RZ ;  /* 0x000000040d0a7c10 */ /* 0x000fe2000ff1e0ff */
[----:B------:R-:W-:Y:S01]  /*0600*/  IMAD R9, R9, UR20, R0 ;  /* 0x0000001409097c24 */ /* 0x000fe2000f8e0200 */
[----:B------:R-:W-:Y:S01]  /*0610*/  MOV R11, UR20 ;  /* 0x00000014000b7c02 */ /* 0x000fe20008000f00 */
[----:B------:R-:W3:Y:S01]  /*0620*/  LDC.64 R4, c[0x0][0x380] ;  /* 0x0000e000ff047b82 */ /* 0x000ee20000000a00 */
[----:B------:R-:W-:Y:S01]  /*0630*/  MOV R15, UR20 ;  /* 0x00000014000f7c02 */ /* 0x000fe20008000f00 */
[----:B-1----:R-:W-:Y:S01]  /*0640*/  IMAD.WIDE R6, R9, 0x4, R6 ;  /* 0x0000000409067825 */ /* 0x002fe200078e0206 */
[----:B------:R-:W-:-:S05]  /*0650*/  MOV R9, UR20 ;  /* 0x0000001400097c02 */ /* 0x000fca0008000f00 */
[----:B------:R-:W-:Y:S02]  /*0660*/  IMAD.WIDE R8, R9, 0x4, R6 ;  /* 0x0000000409087825 */ /* 0x000fe400078e0206 */
[----:B0-----:R-:W4:Y:S02]  /*0670*/  LDG.E R6, desc[UR18][R6.64] ;  /* 0x0000001206067981 */ /* 0x001f24000c1e1900 */
[----:B---3--:R-:W-:Y:S01]  /*0680*/  IMAD.WIDE.U32 R4, R3, 0x4, R4 ;  /* 0x0000000403047825 */ /* 0x008fe200078e0004 */
[----:B------:R-:W-:Y:S01]  /*0690*/  IADD3.X R3, PT, PT, RZ, RZ, RZ, P0, !PT ;  /* 0x000000ffff037210 */ /* 0x000fe200007fe4ff */
[----:B------:R-:W3:Y:S01]  /*06a0*/  LDG.E R17, desc[UR18][R8.64] ;  /* 0x0000001208117981 */ /* 0x000ee2000c1e1900 */
[----:B--2---:R-:W-:-:S03]  /*06b0*/  LEA R2, P0, R10, UR6, 0x2 ;  /* 0x000000060a027c11 */ /* 0x004fc6000f8010ff */
[----:B------:R-:W4:Y:S01]  /*06c0*/  LDG.E R5, desc[UR18][R4.64] ;  /* 0x0000001204057981 */ /* 0x000f22000c1e1900 */
[----:B------:R-:W-:Y:S01]  /*06d0*/  LEA.HI.X R3, R10, UR7, R3, 0x2, P0 ;  /* 0x000000070a037c11 */ /* 0x000fe200080f1403 */
[----:B------:R-:W-:-:S04]  /*06e0*/  IMAD.WIDE R10, R11, 0x4, R8 ;  /* 0x000000040b0a7825 */ /* 0x000fc800078e0208 */
[----:B------:R-:W3:Y:S01]  /*06f0*/  LDG.E R16, desc[UR18][R2.64+0x4] ;  /* 0x0000041202107981 */ /* 0x000ee2000c1e1900 */
[----:B------:R-:W-:-:S03]  /*0700*/  IMAD.WIDE R14, R15, 0x4, R10 ;  /* 0x000000040f0e7825 */ /* 0x000fc600078e020a */
[----:B------:R-:W2:Y:S04]  /*0710*/  LDG.E R19, desc[UR18][R10.64] ;  /* 0x000000120a137981 */ /* 0x000ea8000c1e1900 */
[----:B------:R-:W2:Y:S04]  /*0720*/  LDG.E R18, desc[UR18][R2.64+0x8] ;  /* 0x0000081202127981 */ /* 0x000ea8000c1e1900 */
[----:B------:R-:W5:Y:S04]  /*0730*/  LDG.E R20, desc[UR18][R2.64+0xc] ;  /* 0x00000c1202147981 */ /* 0x000f68000c1e1900 */
[----:B------:R-:W5:Y:S01]  /*0740*/  LDG.E R14, desc[UR18][R14.64] ;  /* 0x000000120e0e7981 */ /* 0x000f62000c1e1900 */
[----:B------:R-:W-:Y:S01]  /*0750*/  UIADD3 UR4, UPT, UPT, UR4, 0x4, URZ ;  /* 0x0000000404047890 */ /* 0x000fe2000fffe0ff */
[----:B----4-:R-:W-:-:S04]  /*0760*/  FFMA R5, R5, R6, R12 ;  /* 0x0000000605057223 */ /* 0x010fc8000000000c */
[----:B---3--:R-:W-:-:S04]  /*0770*/  FFMA R5, R16, R17, R5 ;  /* 0x0000001110057223 */ /* 0x008fc80000000005 */
[----:B--2---:R-:W-:-:S04]  /*0780*/  FFMA R5, R18, R19, R5 ;  /* 0x0000001312057223 */ /* 0x004fc80000000005 */
[----:B-----5:R-:W-:-:S07]  /*0790*/  FFMA R12, R20, R14, R5 ;  /* 0x0000000e140c7223 */ /* 0x020fce0000000005 */
.L_x_8:
[----:B------:R-:W-:Y:S05]  /*07a0*/  BRA.U !UP1, `(.L_x_7) ;  /* 0x0000000109a87547 */ /* 0x000fea000b800000 */
[----:B------:R-:W-:Y:S01]  /*07b0*/  UISETP.NE.AND UP0, UPT, UR5, 0x1, UPT ;  /* 0x000000010500788c */ /* 0x000fe2000bf05270 */
[----:B------:R-:W-:Y:S01]  /*07c0*/  MOV R7, UR4 ;  /* 0x0000000400077c02 */ /* 0x000fe20008000f00 */
[----:B------:R-:W-:Y:S02]  /*07d0*/  ULOP3.LUT UR5, UR20, 0x1, URZ, 0xc0, !UPT ;  /* 0x0000000114057892 */ /* 0x000fe4000f8ec0ff */
[----:B------:R-:W-:Y:S02]  /*07e0*/  MOV R15, UR20 ;  /* 0x00000014000f7c02 */ /* 0x000fe40008000f00 */
[----:B------:R-:W-:Y:S01]  /*07f0*/  UISETP.NE.U32.AND UP1, UPT, UR5, 0x1, UPT ;  /* 0x000000010500788c */ /* 0x000fe2000bf25070 */
[----:B------:R-:W-:-:S04]  /*0800*/  PLOP3.LUT P1, PT, PT, PT, UP0, 0x80, 0x8 ;  /* 0x000000000008781c */ /* 0x000fc80003f2f008 */
[----:B------:R-:W1:Y:S01]  /*0810*/  @UP0 LDCU.128 UR8, c[0x0][0x380] ;  /* 0x00007000ff0807ac */ /* 0x000e620008000c00 */
[----:B------:R-:W-:Y:S01]  /*0820*/  PLOP3.LUT P0, PT, PT, PT, UP1, 0x80, 0x8 ;  /* 0x000000000008781c */ /* 0x000fe20003f0f018 */
[----:B------:R-:W2:Y:S04]  /*0830*/  @UP0 LDCU.64 UR6, c[0x0][0x380] ;  /* 0x00007000ff0607ac */ /* 0x000ea80008000a00 */
[----:B------:R-:W3:Y:S03]  /*0840*/  @!UP1 LDCU.128 UR12, c[0x0][0x380] ;  /* 0x00007000ff0c97ac */ /* 0x000ee60008000c00 */
[C---:B------:R-:W-:Y:S02]  /*0850*/  @P1 IADD3 R3, PT, PT, R13.reuse, UR4, RZ ;  /* 0x000000040d031c10 */ /* 0x040fe4000fffe0ff */
[----:B------:R-:W-:Y:S01]  /*0860*/  @P1 IADD3 R6, P2, PT, R13, UR4, RZ ;  /* 0x000000040d061c10 */ /* 0x000fe2000ff5e0ff */
[----:B------:R-:W-:Y:S01]  /*0870*/  @UP0 UIADD3 UR4, UPT, UPT, UR4, 0x2, URZ ;  /* 0x0000000204040890 */ /* 0x000fe2000fffe0ff */
[----:B-1----:R-:W-:Y:S01]  /*0880*/  MOV R11, UR9 ;  /* 0x00000009000b7c02 */ /* 0x002fe20008000f00 */
[----:B------:R-:W-:Y:S01]  /*0890*/  IMAD.U32 R10, RZ, RZ, UR8 ;  /* 0x00000008ff0a7e24 */ /* 0x000fe2000f8e00ff */
[----:B------:R-:W-:-:S02]  /*08a0*/  MOV R4, UR10 ;  /* 0x0000000a00047c02 */ /* 0x000fc40008000f00 */
[----:B------:R-:W-:Y:S01]  /*08b0*/  MOV R5, UR11 ;  /* 0x0000000b00057c02 */ /* 0x000fe20008000f00 */
[----:B------:R-:W-:-:S04]  /*08c0*/  @P1 IMAD.WIDE.U32 R10, R3, 0x4, R10 ;  /* 0x00000004030a1825 */ /* 0x000fc800078e000a */
[----:B------:R-:W-:Y:S01]  /*08d0*/  @P1 IMAD R3, R7, UR20, R0 ;  /* 0x0000001407031c24 */ /* 0x000fe2000f8e0200 */
[----:B------:R-:W-:Y:S01]  /*08e0*/  @P1 IADD3.X R7, PT, PT, RZ, RZ, RZ, P2, !PT ;  /* 0x000000ffff071210 */ /* 0x000fe200017fe4ff */
[----:B------:R-:W-:Y:S01]  /*08f0*/  IMAD.U32 R19, RZ, RZ, UR4 ;  /* 0x00000004ff137e24 */ /* 0x000fe2000f8e00ff */
[C---:B--2---:R-:W-:Y:S01]  /*0900*/  @P1 LEA R2, P2, R6.reuse, UR6, 0x2 ;  /* 0x0000000606021c11 */ /* 0x044fe2000f8410ff */
[----:B------:R-:W-:Y:S01]  /*0910*/  @P1 IMAD.WIDE R4, R3, 0x4, R4 ;  /* 0x0000000403041825 */ /* 0x000fe200078e0204 */
[----:B------:R-:W-:Y:S01]  /*0920*/  @!P0 IADD3 R17, PT, PT, R13, UR4, RZ ;  /* 0x000000040d118c10 */ /* 0x000fe2000fffe0ff */
[----:B0-----:R-:W2:Y:S01]  /*0930*/  @P1 LDG.E R11, desc[UR18][R10.64] ;  /* 0x000000120a0b1981 */ /* 0x001ea2000c1e1900 */
[----:B------:R-:W-:Y:S01]  /*0940*/  @P1 LEA.HI.X R3, R6, UR7, R7, 0x2, P2 ;  /* 0x0000000706031c11 */ /* 0x000fe200090f1407 */
[----:B------:R-:W-:Y:S01]  /*0950*/  @!P0 IMAD R19, R19, UR20, R0 ;  /* 0x0000001413138c24 */ /* 0x000fe2000f8e0200 */
[----:B---3--:R-:W-:Y:S01]  /*0960*/  MOV R6, UR12 ;  /* 0x0000000c00067c02 */ /* 0x008fe20008000f00 */
[----:B------:R-:W-:Y:S01]  /*0970*/  @P1 IMAD.WIDE R14, R15, 0x4, R4 ;  /* 0x000000040f0e1825 */ /* 0x000fe200078e0204 */
[----:B------:R-:W-:Y:S01]  /*0980*/  MOV R7, UR13 ;  /* 0x0000000d00077c02 */ /* 0x000fe20008000f00 */
[----:B------:R-:W2:Y:S01]  /*0990*/  @P1 LDG.E R4, desc[UR18][R4.64] ;  /* 0x0000001204041981 */ /* 0x000ea2000c1e1900 */
[----:B------:R-:W-:-:S02]  /*09a0*/  MOV R8, UR14 ;  /* 0x0000000e00087c02 */ /* 0x000fc40008000f00 */
[----:B------:R-:W-:Y:S01]  /*09b0*/  MOV R9, UR15 ;  /* 0x0000000f00097c02 */ /* 0x000fe20008000f00 */
[----:B------:R-:W-:Y:S01]  /*09c0*/  @!P0 IMAD.WIDE.U32 R6, R17, 0x4, R6 ;  /* 0x0000000411068825 */ /* 0x000fe200078e0006 */
[----:B------:R-:W3:Y:S03]  /*09d0*/  @P1 LDG.E R14, desc[UR18][R14.64] ;  /* 0x000000120e0e1981 */ /* 0x000ee6000c1e1900 */
[----:B------:R-:W-:Y:S01]  /*09e0*/  @!P0 IMAD.WIDE R8, R19, 0x4, R8 ;  /* 0x0000000413088825 */ /* 0x000fe200078e0208 */
[----:B------:R-:W3:Y:S04]  /*09f0*/  @P1 LDG.E R2, desc[UR18][R2.64+0x4] ;  /* 0x0000041202021981 */ /* 0x000ee8000c1e1900 */
[----:B------:R-:W4:Y:S04]  /*0a00*/  @!P0 LDG.E R7, desc[UR18][R6.64] ;  /* 0x0000001206078981 */ /* 0x000f28000c1e1900 */
[----:B------:R-:W4:Y:S01]  /*0a10*/  @!P0 LDG.E R8, desc[UR18][R8.64] ;  /* 0x0000001208088981 */ /* 0x000f22000c1e1900 */
[----:B--2---:R-:W-:-:S04]  /*0a20*/  @P1 FFMA R11, R11, R4, R12 ;  /* 0x000000040b0b1223 */ /* 0x004fc8000000000c */
[----:B---3--:R-:W-:-:S04]  /*0a30*/  @P1 FFMA R12, R2, R14, R11 ;  /* 0x0000000e020c1223 */ /* 0x008fc8000000000b */
[----:B----4-:R-:W-:-:S07]  /*0a40*/  @!P0 FFMA R12, R7, R8, R12 ;  /* 0x00000008070c8223 */ /* 0x010fce000000000c */
.L_x_7:
[----:B------:R-:W1:Y:S01]  /*0a50*/  LDC.64 R2, c[0x0][0x390] ;  /* 0x0000e400ff027b82 */ /* 0x000e620000000a00 */
[----:B------:R-:W-:-:S05]  /*0a60*/  IADD3 R13, PT, PT, R0, R13, RZ ;  /* 0x0000000d000d7210 */ /* 0x000fca0007ffe0ff */
[----:B-1----:R-:W-:-:S05]  /*0a70*/  IMAD.WIDE R2, R13, 0x4, R2 ;  /* 0x000000040d027825 */ /* 0x002fca00078e0202 */
[----:B0-----:R-:W-:Y:S01]  /*0a80*/  STG.E desc[UR18][R2.64], R12 ;  /* 0x0000000c02007986 */ /* 0x001fe2000c101912 */
[----:B------:R-:W-:Y:S05]  /*0a90*/  EXIT ;  /* 0x000000000000794d */ /* 0x000fea0003800000 */
.L_x_9:
        /* <DEDUP_REMOVED lines=14> */
.L_x_12:


//--------------------- .text._Z9vectorAddPfS_S_i --------------------------
	.section	.text._Z9vectorAddPfS_S_i,"ax",@progbits
	.align	128
        .global         _Z9vectorAddPfS_S_i
        .type           _Z9vectorAddPfS_S_i,@function
        .size           _Z9vectorAddPfS_S_i,(.L_x_13 - _Z9vectorAddPfS_S_i)
        .other          _Z9vectorAddPfS_S_i,@"STO_CUDA_ENTRY STV_DEFAULT"
_Z9vectorAddPfS_S_i:
.text._Z9vectorAddPfS_S_i:
[----:B------:R-:W-:Y:S01]  /*0000*/  LDC R1, c[0x0][0x37c] ;  /* 0x0000df00ff017b82 */ /* 0x000fe20000000800 */
[----:B------:R-:W0:Y:S01]  /*0010*/  S2R R9, SR_CTAID.X ;  /* 0x0000000000097919 */ /* 0x000e220000002500 */
[----:B------:R-:W0:Y:S01]  /*0020*/  LDCU UR4, c[0x0][0x360] ;  /* 0x00006c00ff0477ac */ /* 0x000e220008000800 */
[----:B------:R-:W0:Y:S01]  /*0030*/  S2R R0, SR_TID.X ;  /* 0x0000000000007919 */ /* 0x000e220000002100 */
[----:B------:R-:W1:Y:S01]  /*0040*/  LDCU UR5, c[0x0][0x398] ;  /* 0x00007300ff0577ac */ /* 0x000e620008000800 */
[----:B0-----:R-:W-:-:S05]  /*0050*/  IMAD R9, R9, UR4, R0 ;  /* 0x0000000409097c24 */ /* 0x001fca000f8e0200 */
[----:B-1----:R-:W-:-:S13]  /*0060*/  ISETP.GE.AND P0, PT, R9, UR5, PT ;  /* 0x0000000509007c0c */ /* 0x002fda000bf06270 */
[----:B------:R-:W-:Y:S05]  /*0070*/  @P0 EXIT ;  /* 0x000000000000094d */ /* 0x000fea0003800000 */
[----:B------:R-:W0:Y:S01]  /*0080*/  LDC.64 R2, c[0x0][0x380] ;  /* 0x0000e000ff027b82 */ /* 0x000e220000000a00 */
[----:B------:R-:W1:Y:S07]  /*0090*/  LDCU.64 UR4, c[0x0][0x358] ;  /* 0x00006b00ff0477ac */ /* 0x000e6e0008000a00 */
[----:B------:R-:W2:Y:S08]  /*00a0*/  LDC.64 R4, c[0x0][0x388] ;  /* 0x0000e200ff047b82 */ /* 0x000eb00000000a00 */
[----:B------:R-:W3:Y:S01]  /*00b0*/  LDC.64 R6, c[0x0][0x390] ;  /* 0x0000e400ff067b82 */ /* 0x000ee20000000a00 */
[----:B0-----:R-:W-:-:S06]  /*00c0*/  IMAD.WIDE R2, R9, 0x4, R2 ;  /* 0x0000000409027825 */ /* 0x001fcc00078e0202 */
[----:B-1----:R-:W4:Y:S01]  /*00d0*/  LDG.E R2, desc[UR4][R2.64] ;  /* 0x0000000402027981 */ /* 0x002f22000c1e1900 */
[----:B--2---:R-:W-:-:S06]  /*00e0*/  IMAD.WIDE R4, R9, 0x4, R4 ;  /* 0x0000000409047825 */ /* 0x004fcc00078e0204 */
[----:B------:R-:W4:Y:S01]  /*00f0*/  LDG.E R5, desc[UR4][R4.64] ;  /* 0x0000000404057981 */ /* 0x000f22000c1e1900 */
[----:B---3--:R-:W-:-:S04]  /*0100*/  IMAD.WIDE R6, R9, 0x4, R6 ;  /* 0x0000000409067825 */ /* 0x008fc800078e0206 */
[----:B----4-:R-:W-:-:S05]  /*0110*/  FADD R9, R2, R5 ;  /* 0x0000000502097221 */ /* 0x010fca0000000000 */
[----:B------:R-:W-:Y:S01]  /*0120*/  STG.E desc[UR4][R6.64], R9 ;  /* 0x0000000906007986 */ /* 0x000fe2000c101904 */
[----:B------:R-:W-:Y:S05]  /*0130*/  EXIT ;  /* 0x000000000000794d */ /* 0x000fea0003800000 */
.L_x_10:
        /* <DEDUP_REMOVED lines=12> */
.L_x_13:


//--------------------- .nv.shared._Z15matrixMulSharedPfS_S_i --------------------------
	.section	.nv.shared._Z15matrixMulSharedPfS_S_i,"aw",@nobits
	.sectionflags	@""
	.align	4
.nv.shared._Z15matrixMulSharedPfS_S_i:
	.zero		3072


//--------------------- .nv.shared.reserved.0     --------------------------
	.section	.nv.shared.reserved.0,"aw",@nobits
	.weak		__nv_reservedSMEM_offset_0_alias
	.size		__nv_reservedSMEM_offset_0_alias, 0, 64
	.other		__nv_reservedSMEM_offset_0_alias,@"STO_CUDA_RESERVED_SHARED STV_DEFAULT"
__nv_reservedSMEM_offset_0_alias:
	.zero		0
	.zero		64


//--------------------- .nv.constant0._Z15matrixMulSharedPfS_S_i --------------------------
	.section	.nv.constant0._Z15matrixMulSharedPfS_S_i,"a",@progbits
	.sectionflags	@""
	.align	4
.nv.constant0._Z15matrixMulSharedPfS_S_i:
	.zero		924


//--------------------- .nv.constant0._Z9matrixMulPfS_S_i --------------------------
	.section	.nv.constant0._Z9matrixMulPfS_S_i,"a",@progbits
	.sectionflags	@""
	.align	4
.nv.constant0._Z9matrixMulPfS_S_i:
	.zero		924


//--------------------- .nv.constant0._Z9vectorAddPfS_S_i --------------------------
	.section	.nv.constant0._Z9vectorAddPfS_S_i,"a",@progbits
	.sectionflags	@""
	.align	4
.nv.constant0._Z9vectorAddPfS_S_i:
	.zero		924


//--------------------- SYMBOLS --------------------------

	.type		.nv.reservedSmem.offset0,@object
	.size		.nv.reservedSmem.offset0,0x4
	.type		.nv.reservedSmem.cap,@object
	.size		.nv.reservedSmem.cap,0x4
